	.target	sm_90a

	.elftype	@"ET_EXEC"


//--------------------- .note.nv.tkinfo           --------------------------
	.section	.note.nv.tkinfo,"",@"SHT_NOTE"
	.sectionflags	@"SHF_NOTE_NV_TKINFO"
	.tkinfo
        /*0018*/ 	.word	0x00000002
        /*0030*/ 	.string	""
        /*0030*/ 	.string	"ptxas"
        /*0030*/ 	.string	"Cuda compilation tools, release 13.0, V13.0.88"
        /*0030*/ 	.string	"Build cuda_13.0.r13.0/compiler.36424714_0"
        /*0030*/ 	.string	"-arch sm_90a -m 64 "



//--------------------- .note.nv.cuinfo           --------------------------
	.section	.note.nv.cuinfo,"",@"SHT_NOTE"
	.sectionflags	@"SHF_NOTE_NV_CUINFO"
        /*0018*/ 	.short	0x0002
        /*001a*/ 	.short	0x005a
        /*001c*/ 	.short	0x0082
	.zero		2


//--------------------- .nv.info                  --------------------------
	.section	.nv.info,"",@"SHT_CUDA_INFO"
	.align	4


	//----- nvinfo : EIATTR_REGCOUNT
	.align		4
        /*0000*/ 	.byte	0x04, 0x2f
        /*0002*/ 	.short	(.L_15 - .L_14)
	.align		4
.L_14:
        /*0004*/ 	.word	index@(_ZN7cutlass13device_kernelINS_4gemm6kernel13GemmUniversalIN4cute5tupleIJiiiiEEENS1_10collective13CollectiveMmaINS1_34MainloopSm90TmaGmmaWarpSpecializedILi10ENS5_IJNS4_1CILi2EEENSA_ILi1EEESC_EEENS1_32KernelTmaWarpSpecializedPingpongEEENS5_IJNSA_ILi64EEENSA_ILi112EEESG_EEENS_6half_tENS5_IJlSC_lEEESJ_SK_NS4_8TiledMMAINS4_8MMA_AtomIJNS4_4SM904GMMA25MMA_64x16x16_F32F16F16_SSILNSO_5MajorE0ELSQ_0ELNSO_7ScaleInE1ELSR_1EEEEEENS4_6LayoutINS5_IJSC_SC_SC_EEENS5_IJNSA_ILi0EEESW_SW_EEEEENS5_IJNS4_10UnderscoreESZ_SZ_EEEEENS4_13SM90_TMA_LOADENS4_14ComposedLayoutINS4_7SwizzleILi3ELi4ELi3EEENS4_18smem_ptr_flag_bitsILi16EEENSU_INS5_IJNSA_ILi8EEESG_EEENS5_IJSG_SC_EEEEEEEvNS4_8identityENS4_23SM90_TMA_LOAD_MULTICASTES1C_vS1D_EENS_8epilogue10collective6detail29Sm90TmaWarpSpecializedAdapterINS1H_15DefaultEpilogueISJ_SK_SK_NS1G_6thread17LinearCombinationISJ_Li1EffLNS1L_9ScaleType4KindE0ELNS_15FloatRoundStyleE2ESJ_EENS1_15EpilogueDefaultEEEEEvvEEEEvNT_6ParamsE)
        /*0008*/ 	.word	0x000000a8


	//----- nvinfo : EIATTR_FRAME_SIZE
	.align		4
.L_15:
        /*000c*/ 	.byte	0x04, 0x11
        /*000e*/ 	.short	(.L_17 - .L_16)
	.align		4
.L_16:
        /*0010*/ 	.word	index@(_ZN7cutlass13device_kernelINS_4gemm6kernel13GemmUniversalIN4cute5tupleIJiiiiEEENS1_10collective13CollectiveMmaINS1_34MainloopSm90TmaGmmaWarpSpecializedILi10ENS5_IJNS4_1CILi2EEENSA_ILi1EEESC_EEENS1_32KernelTmaWarpSpecializedPingpongEEENS5_IJNSA_ILi64EEENSA_ILi112EEESG_EEENS_6half_tENS5_IJlSC_lEEESJ_SK_NS4_8TiledMMAINS4_8MMA_AtomIJNS4_4SM904GMMA25MMA_64x16x16_F32F16F16_SSILNSO_5MajorE0ELSQ_0ELNSO_7ScaleInE1ELSR_1EEEEEENS4_6LayoutINS5_IJSC_SC_SC_EEENS5_IJNSA_ILi0EEESW_SW_EEEEENS5_IJNS4_10UnderscoreESZ_SZ_EEEEENS4_13SM90_TMA_LOADENS4_14ComposedLayoutINS4_7SwizzleILi3ELi4ELi3EEENS4_18smem_ptr_flag_bitsILi16EEENSU_INS5_IJNSA_ILi8EEESG_EEENS5_IJSG_SC_EEEEEEEvNS4_8identityENS4_23SM90_TMA_LOAD_MULTICASTES1C_vS1D_EENS_8epilogue10collective6detail29Sm90TmaWarpSpecializedAdapterINS1H_15DefaultEpilogueISJ_SK_SK_NS1G_6thread17LinearCombinationISJ_Li1EffLNS1L_9ScaleType4KindE0ELNS_15FloatRoundStyleE2ESJ_EENS1_15EpilogueDefaultEEEEEvvEEEEvNT_6ParamsE)
        /*0014*/ 	.word	0x00000008


	//----- nvinfo : EIATTR_MIN_STACK_SIZE
	.align		4
.L_17:
        /*0018*/ 	.byte	0x04, 0x12
        /*001a*/ 	.short	(.L_19 - .L_18)
	.align		4
.L_18:
        /*001c*/ 	.word	index@(_ZN7cutlass13device_kernelINS_4gemm6kernel13GemmUniversalIN4cute5tupleIJiiiiEEENS1_10collective13CollectiveMmaINS1_34MainloopSm90TmaGmmaWarpSpecializedILi10ENS5_IJNS4_1CILi2EEENSA_ILi1EEESC_EEENS1_32KernelTmaWarpSpecializedPingpongEEENS5_IJNSA_ILi64EEENSA_ILi112EEESG_EEENS_6half_tENS5_IJlSC_lEEESJ_SK_NS4_8TiledMMAINS4_8MMA_AtomIJNS4_4SM904GMMA25MMA_64x16x16_F32F16F16_SSILNSO_5MajorE0ELSQ_0ELNSO_7ScaleInE1ELSR_1EEEEEENS4_6LayoutINS5_IJSC_SC_SC_EEENS5_IJNSA_ILi0EEESW_SW_EEEEENS5_IJNS4_10UnderscoreESZ_SZ_EEEEENS4_13SM90_TMA_LOADENS4_14ComposedLayoutINS4_7SwizzleILi3ELi4ELi3EEENS4_18smem_ptr_flag_bitsILi16EEENSU_INS5_IJNSA_ILi8EEESG_EEENS5_IJSG_SC_EEEEEEEvNS4_8identityENS4_23SM90_TMA_LOAD_MULTICASTES1C_vS1D_EENS_8epilogue10collective6detail29Sm90TmaWarpSpecializedAdapterINS1H_15DefaultEpilogueISJ_SK_SK_NS1G_6thread17LinearCombinationISJ_Li1EffLNS1L_9ScaleType4KindE0ELNS_15FloatRoundStyleE2ESJ_EENS1_15EpilogueDefaultEEEEEvvEEEEvNT_6ParamsE)
        /*0020*/ 	.word	0x00000008
.L_19:


//--------------------- .nv.compat                --------------------------
	.section	.nv.compat,"",@"SHT_CUDA_COMPAT_INFO"
	.align	4
        /*0000*/ 	.byte	0x02, 0x09, 0x01, 0x00, 0x02, 0x02, 0x04, 0x00, 0x02, 0x05, 0x05, 0x00, 0x03, 0x07, 0x01, 0x01
        /*0010*/ 	.byte	0x02, 0x03, 0x01, 0x00, 0x02, 0x06, 0x01, 0x00, 0x04, 0x0b, 0x08, 0x00, 0x00, 0x00, 0x00, 0x00
        /*0020*/ 	.byte	0x00, 0x00, 0x00, 0x00


//--------------------- .nv.info._ZN7cutlass13device_kernelINS_4gemm6kernel13GemmUniversalIN4cute5tupleIJiiiiEEENS1_10collective13CollectiveMmaINS1_34MainloopSm90TmaGmmaWarpSpecializedILi10ENS5_IJNS4_1CILi2EEENSA_ILi1EEESC_EEENS1_32KernelTmaWarpSpecializedPingpongEEENS5_IJNSA_ILi64EEENSA_ILi112EEESG_EEENS_6half_tENS5_IJlSC_lEEESJ_SK_NS4_8TiledMMAINS4_8MMA_AtomIJNS4_4SM904GMMA25MMA_64x16x16_F32F16F16_SSILNSO_5MajorE0ELSQ_0ELNSO_7ScaleInE1ELSR_1EEEEEENS4_6LayoutINS5_IJSC_SC_SC_EEENS5_IJNSA_ILi0EEESW_SW_EEEEENS5_IJNS4_10UnderscoreESZ_SZ_EEEEENS4_13SM90_TMA_LOADENS4_14ComposedLayoutINS4_7SwizzleILi3ELi4ELi3EEENS4_18smem_ptr_flag_bitsILi16EEENSU_INS5_IJNSA_ILi8EEESG_EEENS5_IJSG_SC_EEEEEEEvNS4_8identityENS4_23SM90_TMA_LOAD_MULTICASTES1C_vS1D_EENS_8epilogue10collective6detail29Sm90TmaWarpSpecializedAdapterINS1H_15DefaultEpilogueISJ_SK_SK_NS1G_6thread17LinearCombinationISJ_Li1EffLNS1L_9ScaleType4KindE0ELNS_15FloatRoundStyleE2ESJ_EENS1_15EpilogueDefaultEEEEEvvEEEEvNT_6ParamsE --------------------------
	.section	.nv.info._ZN7cutlass13device_kernelINS_4gemm6kernel13GemmUniversalIN4cute5tupleIJiiiiEEENS1_10collective13CollectiveMmaINS1_34MainloopSm90TmaGmmaWarpSpecializedILi10ENS5_IJNS4_1CILi2EEENSA_ILi1EEESC_EEENS1_32KernelTmaWarpSpecializedPingpongEEENS5_IJNSA_ILi64EEENSA_ILi112EEESG_EEENS_6half_tENS5_IJlSC_lEEESJ_SK_NS4_8TiledMMAINS4_8MMA_AtomIJNS4_4SM904GMMA25MMA_64x16x16_F32F16F16_SSILNSO_5MajorE0ELSQ_0ELNSO_7ScaleInE1ELSR_1EEEEEENS4_6LayoutINS5_IJSC_SC_SC_EEENS5_IJNSA_ILi0EEESW_SW_EEEEENS5_IJNS4_10UnderscoreESZ_SZ_EEEEENS4_13SM90_TMA_LOADENS4_14ComposedLayoutINS4_7SwizzleILi3ELi4ELi3EEENS4_18smem_ptr_flag_bitsILi16EEENSU_INS5_IJNSA_ILi8EEESG_EEENS5_IJSG_SC_EEEEEEEvNS4_8identityENS4_23SM90_TMA_LOAD_MULTICASTES1C_vS1D_EENS_8epilogue10collective6detail29Sm90TmaWarpSpecializedAdapterINS1H_15DefaultEpilogueISJ_SK_SK_NS1G_6thread17LinearCombinationISJ_Li1EffLNS1L_9ScaleType4KindE0ELNS_15FloatRoundStyleE2ESJ_EENS1_15EpilogueDefaultEEEEEvvEEEEvNT_6ParamsE,"",@"SHT_CUDA_INFO"
	.sectionflags	@""
	.align	4


	//----- nvinfo : EIATTR_CUDA_API_VERSION
	.align		4
        /*0000*/ 	.byte	0x04, 0x37
        /*0002*/ 	.short	(.L_21 - .L_20)
.L_20:
        /*0004*/ 	.word	0x00000082


	//----- nvinfo : EIATTR_KPARAM_INFO
	.align		4
.L_21:
        /*0008*/ 	.byte	0x04, 0x17
        /*000a*/ 	.short	(.L_23 - .L_22)
.L_22:
        /*000c*/ 	.word	0x00000000
        /*0010*/ 	.short	0x0000
        /*0012*/ 	.short	0x0070
        /*0014*/ 	.byte	0x00, 0xf0, 0x01, 0x10


	//----- nvinfo : EIATTR_SPARSE_MMA_MASK
	.align		4
.L_23:
        /*0018*/ 	.byte	0x03, 0x50
        /*001a*/ 	.short	0x0000


	//----- nvinfo : EIATTR_MAXREG_COUNT
	.align		4
        /*001c*/ 	.byte	0x03, 0x1b
        /*001e*/ 	.short	0x00a8


	//----- nvinfo : EIATTR_NUM_BARRIERS
	.align		4
        /*0020*/ 	.byte	0x02, 0x4c
        /*0022*/ 	.byte	0x01
	.zero		1


	//----- nvinfo : EIATTR_EXTERNS
	.align		4
        /*0024*/ 	.byte	0x04, 0x0f
        /*0026*/ 	.short	(.L_25 - .L_24)


	//   ....[0]....
	.align		4
.L_24:
        /*0028*/ 	.word	index@(__assertfail)


	//----- nvinfo : EIATTR_ANNOTATIONS
	.align		4
.L_25:
        /*002c*/ 	.byte	0x04, 0x55
        /*002e*/ 	.short	(.L_27 - .L_26)


	//   ....[0]....
.L_26:
        /*0030*/ 	.word	0x00000001
        /*0034*/ 	.byte	0xa0, 0x0e, 0x00, 0x00, 0x01, 0x00, 0x00, 0x00, 0x10, 0x6f, 0x00, 0x00, 0x01, 0x00, 0x00, 0x00
        /*0044*/ 	.byte	0x80, 0x7b, 0x00, 0x00


	//----- nvinfo : EIATTR_MERCURY_ISA_VERSION
	.align		4
.L_27:
        /*0048*/ 	.byte	0x03, 0x5f
        /*004a*/ 	.short	0x0101


	//----- nvinfo : EIATTR_INT_WARP_WIDE_INSTR_OFFSETS
	.align		4
        /*004c*/ 	.byte	0x04, 0x31
        /*004e*/ 	.short	(.L_29 - .L_28)


	//   ....[0]....
.L_28:
        /*0050*/ 	.word	0x00000620


	//   ....[1]....
        /*0054*/ 	.word	0x00000650


	//   ....[2]....
        /*0058*/ 	.word	0x00000690


	//   ....[3]....
        /*005c*/ 	.word	0x000007c0


	//   ....[4]....
        /*0060*/ 	.word	0x000007d0


	//   ....[5]....
        /*0064*/ 	.word	0x000007e0


	//   ....[6]....
        /*0068*/ 	.word	0x00000880


	//   ....[7]....
        /*006c*/ 	.word	0x000008c0


	//   ....[8]....
        /*0070*/ 	.word	0x00003310


	//----- nvinfo : EIATTR_COOP_GROUP_MASK_REGIDS
	.align		4
.L_29:
        /*0074*/ 	.byte	0x04, 0x29
        /*0076*/ 	.short	(.L_31 - .L_30)


	//   ....[0]....
.L_30:
        /*0078*/ 	.word	0xffffffff


	//   ....[1]....
        /*007c*/ 	.word	0xffffffff


	//   ....[2]....
        /*0080*/ 	.word	0xffffffff


	//   ....[3]....
        /*0084*/ 	.word	0xffffffff


	//   ....[4]....
        /*0088*/ 	.word	0xffffffff


	//   ....[5]....
        /*008c*/ 	.word	0xffffffff


	//   ....[6]....
        /*0090*/ 	.word	0xffffffff


	//----- nvinfo : EIATTR_COOP_GROUP_INSTR_OFFSETS
	.align		4
.L_31:
        /*0094*/ 	.byte	0x04, 0x28
        /*0096*/ 	.short	(.L_33 - .L_32)


	//   ....[0]....
.L_32:
        /*0098*/ 	.word	0x00000070


	//   ....[1]....
        /*009c*/ 	.word	0x00000080


	//   ....[2]....
        /*00a0*/ 	.word	0x00000140


	//   ....[3]....
        /*00a4*/ 	.word	0x000003e0


	//   ....[4]....
        /*00a8*/ 	.word	0x00000420


	//   ....[5]....
        /*00ac*/ 	.word	0x00000800


	//   ....[6]....
        /*00b0*/ 	.word	0x00000a40


	//----- nvinfo : EIATTR_REG_RECONFIG
	.align		4
.L_33:
        /*00b4*/ 	.byte	0x01, 0x54
	.zero		2


	//----- nvinfo : EIATTR_SYSCALL_OFFSETS
	.align		4
        /*00b8*/ 	.byte	0x04, 0x46
        /*00ba*/ 	.short	(.L_35 - .L_34)


	//   ....[0]....
.L_34:
        /*00bc*/ 	.word	0x00001950


	//----- nvinfo : EIATTR_MBARRIER_INSTR_OFFSETS
	.align		4
.L_35:
        /*00c0*/ 	.byte	0x04, 0x39
        /*00c2*/ 	.short	(.L_37 - .L_36)


	//   ....[0]....
.L_36:
        /*00c4*/ 	.word	0x00000280
        /*00c8*/ 	.word	0x000000ff
        /*00cc*/ 	.word	0x00000000
        /*00d0*/ 	.short	0x0100
        /*00d2*/ 	.byte	0x08
	.zero		1


	//   ....[1]....
        /*00d4*/ 	.word	0x00000290
        /*00d8*/ 	.word	0x000000ff
        /*00dc*/ 	.word	0x00000050
        /*00e0*/ 	.short	0x0100
        /*00e2*/ 	.byte	0x08
	.zero		1


	//   ....[2]....
        /*00e4*/ 	.word	0x000002a0
        /*00e8*/ 	.word	0x000000ff
        /*00ec*/ 	.word	0x00000008
        /*00f0*/ 	.short	0x0100
        /*00f2*/ 	.byte	0x08
	.zero		1


	//   ....[3]....
        /*00f4*/ 	.word	0x000002b0
        /*00f8*/ 	.word	0x000000ff
        /*00fc*/ 	.word	0x00000058
        /*0100*/ 	.short	0x0100
        /*0102*/ 	.byte	0x08
	.zero		1


	//   ....[4]....
        /*0104*/ 	.word	0x000002c0
        /*0108*/ 	.word	0x000000ff
        /*010c*/ 	.word	0x00000010
        /*0110*/ 	.short	0x0100
        /*0112*/ 	.byte	0x08
	.zero		1


	//   ....[5]....
        /*0114*/ 	.word	0x000002d0
        /*0118*/ 	.word	0x000000ff
        /*011c*/ 	.word	0x00000060
        /*0120*/ 	.short	0x0100
        /*0122*/ 	.byte	0x08
	.zero		1


	//   ....[6]....
        /*0124*/ 	.word	0x000002e0
        /*0128*/ 	.word	0x000000ff
        /*012c*/ 	.word	0x00000018
        /*0130*/ 	.short	0x0100
        /*0132*/ 	.byte	0x08
	.zero		1


	//   ....[7]....
        /*0134*/ 	.word	0x000002f0
        /*0138*/ 	.word	0x000000ff
        /*013c*/ 	.word	0x00000068
        /*0140*/ 	.short	0x0100
        /*0142*/ 	.byte	0x08
	.zero		1


	//   ....[8]....
        /*0144*/ 	.word	0x00000300
        /*0148*/ 	.word	0x000000ff
        /*014c*/ 	.word	0x00000020
        /*0150*/ 	.short	0x0100
        /*0152*/ 	.byte	0x08
	.zero		1


	//   ....[9]....
        /*0154*/ 	.word	0x00000310
        /*0158*/ 	.word	0x000000ff
        /*015c*/ 	.word	0x00000070
        /*0160*/ 	.short	0x0100
        /*0162*/ 	.byte	0x08
	.zero		1


	//   ....[10]....
        /*0164*/ 	.word	0x00000320
        /*0168*/ 	.word	0x000000ff
        /*016c*/ 	.word	0x00000028
        /*0170*/ 	.short	0x0100
        /*0172*/ 	.byte	0x08
	.zero		1


	//   ....[11]....
        /*0174*/ 	.word	0x00000330
        /*0178*/ 	.word	0x000000ff
        /*017c*/ 	.word	0x00000078
        /*0180*/ 	.short	0x0100
        /*0182*/ 	.byte	0x08
	.zero		1


	//   ....[12]....
        /*0184*/ 	.word	0x00000340
        /*0188*/ 	.word	0x000000ff
        /*018c*/ 	.word	0x00000030
        /*0190*/ 	.short	0x0100
        /*0192*/ 	.byte	0x08
	.zero		1


	//   ....[13]....
        /*0194*/ 	.word	0x00000350
        /*0198*/ 	.word	0x000000ff
        /*019c*/ 	.word	0x00000080
        /*01a0*/ 	.short	0x0100
        /*01a2*/ 	.byte	0x08
	.zero		1


	//   ....[14]....
        /*01a4*/ 	.word	0x00000360
        /*01a8*/ 	.word	0x000000ff
        /*01ac*/ 	.word	0x00000038
        /*01b0*/ 	.short	0x0100
        /*01b2*/ 	.byte	0x08
	.zero		1


	//   ....[15]....
        /*01b4*/ 	.word	0x00000370
        /*01b8*/ 	.word	0x000000ff
        /*01bc*/ 	.word	0x00000088
        /*01c0*/ 	.short	0x0100
        /*01c2*/ 	.byte	0x08
	.zero		1


	//   ....[16]....
        /*01c4*/ 	.word	0x00000380
        /*01c8*/ 	.word	0x000000ff
        /*01cc*/ 	.word	0x00000040
        /*01d0*/ 	.short	0x0100
        /*01d2*/ 	.byte	0x08
	.zero		1


	//   ....[17]....
        /*01d4*/ 	.word	0x00000390
        /*01d8*/ 	.word	0x000000ff
        /*01dc*/ 	.word	0x00000090
        /*01e0*/ 	.short	0x0100
        /*01e2*/ 	.byte	0x08
	.zero		1


	//   ....[18]....
        /*01e4*/ 	.word	0x000003a0
        /*01e8*/ 	.word	0x000000ff
        /*01ec*/ 	.word	0x00000048
        /*01f0*/ 	.short	0x0100
        /*01f2*/ 	.byte	0x08
	.zero		1


	//   ....[19]....
        /*01f4*/ 	.word	0x000003b0
        /*01f8*/ 	.word	0x000000ff
        /*01fc*/ 	.word	0x00000098
        /*0200*/ 	.short	0x0100
        /*0202*/ 	.byte	0x08
	.zero		1


	//   ....[20]....
        /*0204*/ 	.word	0x000008f0
        /*0208*/ 	.word	0x000000ff
        /*020c*/ 	.word	0x000000d0
        /*0210*/ 	.short	0x0100
        /*0212*/ 	.byte	0x08
	.zero		1


	//   ....[21]....
        /*0214*/ 	.word	0x00000980
        /*0218*/ 	.word	0x000000ff
        /*021c*/ 	.word	0x000000d8
        /*0220*/ 	.short	0x0100
        /*0222*/ 	.byte	0x08
	.zero		1


	//   ....[22]....
        /*0224*/ 	.word	0x000009c0
        /*0228*/ 	.word	0x000000ff
        /*022c*/ 	.word	0x000000b0
        /*0230*/ 	.short	0x0100
        /*0232*/ 	.byte	0x09
	.zero		1


	//   ....[23]....
        /*0234*/ 	.word	0x000009d0
        /*0238*/ 	.word	0x000000ff
        /*023c*/ 	.word	0x000000b8
        /*0240*/ 	.short	0x0100
        /*0242*/ 	.byte	0x09
	.zero		1


	//   ....[24]....
        /*0244*/ 	.word	0x000009e0
        /*0248*/ 	.word	0x000000ff
        /*024c*/ 	.word	0x000000c0
        /*0250*/ 	.short	0x0100
        /*0252*/ 	.byte	0x09
	.zero		1


	//   ....[25]....
        /*0254*/ 	.word	0x000009f0
        /*0258*/ 	.word	0x000000ff
        /*025c*/ 	.word	0x000000c8
        /*0260*/ 	.short	0x0100
        /*0262*/ 	.byte	0x09
	.zero		1


	//   ....[26]....
        /*0264*/ 	.word	0x00001830
        /*0268*/ 	.word	0x00000057
        /*026c*/ 	.word	0x00000000
        /*0270*/ 	.short	0x010a
        /*0272*/ 	.byte	0x29
	.zero		1


	//   ....[27]....
        /*0274*/ 	.word	0x000019d0
        /*0278*/ 	.word	0x00000003
        /*027c*/ 	.word	0x00000000
        /*0280*/ 	.short	0x010a
        /*0282*/ 	.byte	0x3f
	.zero		1


	//   ....[28]....
        /*0284*/ 	.word	0x00001a10
        /*0288*/ 	.word	0x00000003
        /*028c*/ 	.word	0x00000000
        /*0290*/ 	.short	0x010a
        /*0292*/ 	.byte	0x3f
	.zero		1


	//   ....[29]....
        /*0294*/ 	.word	0x00002610
        /*0298*/ 	.word	0x000000ff
        /*029c*/ 	.word	0x00000000
        /*02a0*/ 	.short	0x010a
        /*02a2*/ 	.byte	0x04
	.zero		1


	//   ....[30]....
        /*02a4*/ 	.word	0x00002650
        /*02a8*/ 	.word	0x000000ff
        /*02ac*/ 	.word	0x00000000
        /*02b0*/ 	.short	0x010a
        /*02b2*/ 	.byte	0x04
	.zero		1


	//   ....[31]....
        /*02b4*/ 	.word	0x000031b0
        /*02b8*/ 	.word	0x00000005
        /*02bc*/ 	.word	0x00000000
        /*02c0*/ 	.short	0x0101
        /*02c2*/ 	.byte	0x3f
	.zero		1


	//   ....[32]....
        /*02c4*/ 	.word	0x000032b0
        /*02c8*/ 	.word	0x00000058
        /*02cc*/ 	.word	0x00000000
        /*02d0*/ 	.short	0x0101
        /*02d2*/ 	.byte	0x2a
	.zero		1


	//   ....[33]....
        /*02d4*/ 	.word	0x000033b0
        /*02d8*/ 	.word	0x00000003
        /*02dc*/ 	.word	0x00000000
        /*02e0*/ 	.short	0x0101
        /*02e2*/ 	.byte	0x3f
	.zero		1


	//   ....[34]....
        /*02e4*/ 	.word	0x00003470
        /*02e8*/ 	.word	0x00000057
        /*02ec*/ 	.word	0x00000010
        /*02f0*/ 	.short	0x010a
        /*02f2*/ 	.byte	0x29
	.zero		1


	//   ....[35]....
        /*02f4*/ 	.word	0x00006f30
        /*02f8*/ 	.word	0x0000005a
        /*02fc*/ 	.word	0x00000000
        /*0300*/ 	.short	0x0101
        /*0302*/ 	.byte	0x2a
	.zero		1


	//   ....[36]....
        /*0304*/ 	.word	0x000078c0
        /*0308*/ 	.word	0x0000000c
        /*030c*/ 	.word	0x00000050
        /*0310*/ 	.short	0x010a
        /*0312*/ 	.byte	0x3f
	.zero		1


	//   ....[37]....
        /*0314*/ 	.word	0x00007c90
        /*0318*/ 	.word	0x00000005
        /*031c*/ 	.word	0x000000d8
        /*0320*/ 	.short	0x0101
        /*0322*/ 	.byte	0x3f
	.zero		1


	//   ....[38]....
        /*0324*/ 	.word	0x00008410
        /*0328*/ 	.word	0x00000009
        /*032c*/ 	.word	0x00000000
        /*0330*/ 	.short	0x010a
        /*0332*/ 	.byte	0x3f
	.zero		1


	//   ....[39]....
        /*0334*/ 	.word	0x00008490
        /*0338*/ 	.word	0x00000008
        /*033c*/ 	.word	0x00000000
        /*0340*/ 	.short	0x010a
        /*0342*/ 	.byte	0x3f
	.zero		1


	//   ....[40]....
        /*0344*/ 	.word	0x00008520
        /*0348*/ 	.word	0x00000009
        /*034c*/ 	.word	0x00000000
        /*0350*/ 	.short	0x010a
        /*0352*/ 	.byte	0x3f
	.zero		1


	//   ....[41]....
        /*0354*/ 	.word	0x000085b0
        /*0358*/ 	.word	0x00000008
        /*035c*/ 	.word	0x00000000
        /*0360*/ 	.short	0x010a
        /*0362*/ 	.byte	0x3f
	.zero		1


	//   ....[42]....
        /*0364*/ 	.word	0x00008640
        /*0368*/ 	.word	0x00000009
        /*036c*/ 	.word	0x00000000
        /*0370*/ 	.short	0x010a
        /*0372*/ 	.byte	0x3f
	.zero		1


	//   ....[43]....
        /*0374*/ 	.word	0x000086d0
        /*0378*/ 	.word	0x00000008
        /*037c*/ 	.word	0x00000000
        /*0380*/ 	.short	0x010a
        /*0382*/ 	.byte	0x3f
	.zero		1


	//   ....[44]....
        /*0384*/ 	.word	0x00008760
        /*0388*/ 	.word	0x00000009
        /*038c*/ 	.word	0x00000000
        /*0390*/ 	.short	0x010a
        /*0392*/ 	.byte	0x3f
	.zero		1


	//   ....[45]....
        /*0394*/ 	.word	0x000087f0
        /*0398*/ 	.word	0x00000008
        /*039c*/ 	.word	0x00000000
        /*03a0*/ 	.short	0x010a
        /*03a2*/ 	.byte	0x3f
	.zero		1


	//   ....[46]....
        /*03a4*/ 	.word	0x00008880
        /*03a8*/ 	.word	0x0000000b
        /*03ac*/ 	.word	0x00000000
        /*03b0*/ 	.short	0x010a
        /*03b2*/ 	.byte	0x3f
	.zero		1


	//   ....[47]....
        /*03b4*/ 	.word	0x00008910
        /*03b8*/ 	.word	0x00000003
        /*03bc*/ 	.word	0x00000000
        /*03c0*/ 	.short	0x010a
        /*03c2*/ 	.byte	0x3f
	.zero		1


	//   ....[48]....
        /*03c4*/ 	.word	0x00008970
        /*03c8*/ 	.word	0x00000059
        /*03cc*/ 	.word	0x00000000
        /*03d0*/ 	.short	0x010a
        /*03d2*/ 	.byte	0x3f
	.zero		1


	//   ....[49]....
        /*03d4*/ 	.word	0x000089c0
        /*03d8*/ 	.word	0x00000003
        /*03dc*/ 	.word	0x00000000
        /*03e0*/ 	.short	0x010a
        /*03e2*/ 	.byte	0x3f
	.zero		1


	//   ....[50]....
        /*03e4*/ 	.word	0x00008a20
        /*03e8*/ 	.word	0x00000005
        /*03ec*/ 	.word	0x00000000
        /*03f0*/ 	.short	0x010a
        /*03f2*/ 	.byte	0x3f
	.zero		1


	//   ....[51]....
        /*03f4*/ 	.word	0x00008a70
        /*03f8*/ 	.word	0x00000059
        /*03fc*/ 	.word	0x00000010
        /*0400*/ 	.short	0x010a
        /*0402*/ 	.byte	0x3f
	.zero		1


	//   ....[52]....
        /*0404*/ 	.word	0x00008b40
        /*0408*/ 	.word	0x0000000c
        /*040c*/ 	.word	0x00000050
        /*0410*/ 	.short	0x010a
        /*0412*/ 	.byte	0x3f
	.zero		1


	//   ....[53]....
        /*0414*/ 	.word	0x00008c10
        /*0418*/ 	.word	0x00000009
        /*041c*/ 	.word	0x00000000
        /*0420*/ 	.short	0x010a
        /*0422*/ 	.byte	0x3f
	.zero		1


	//   ....[54]....
        /*0424*/ 	.word	0x00008c60
        /*0428*/ 	.word	0x00000008
        /*042c*/ 	.word	0x00000000
        /*0430*/ 	.short	0x010a
        /*0432*/ 	.byte	0x3f
	.zero		1


	//   ....[55]....
        /*0434*/ 	.word	0x00008cb0
        /*0438*/ 	.word	0x00000009
        /*043c*/ 	.word	0x00000000
        /*0440*/ 	.short	0x010a
        /*0442*/ 	.byte	0x3f
	.zero		1


	//   ....[56]....
        /*0444*/ 	.word	0x00008d00
        /*0448*/ 	.word	0x00000008
        /*044c*/ 	.word	0x00000000
        /*0450*/ 	.short	0x010a
        /*0452*/ 	.byte	0x3f
	.zero		1


	//   ....[57]....
        /*0454*/ 	.word	0x00008d50
        /*0458*/ 	.word	0x00000009
        /*045c*/ 	.word	0x00000000
        /*0460*/ 	.short	0x010a
        /*0462*/ 	.byte	0x3f
	.zero		1


	//   ....[58]....
        /*0464*/ 	.word	0x00008da0
        /*0468*/ 	.word	0x00000008
        /*046c*/ 	.word	0x00000000
        /*0470*/ 	.short	0x010a
        /*0472*/ 	.byte	0x3f
	.zero		1


	//   ....[59]....
        /*0474*/ 	.word	0x00008df0
        /*0478*/ 	.word	0x00000009
        /*047c*/ 	.word	0x00000000
        /*0480*/ 	.short	0x010a
        /*0482*/ 	.byte	0x3f
	.zero		1


	//   ....[60]....
        /*0484*/ 	.word	0x00008e40
        /*0488*/ 	.word	0x00000008
        /*048c*/ 	.word	0x00000000
        /*0490*/ 	.short	0x010a
        /*0492*/ 	.byte	0x3f
	.zero		1


	//   ....[61]....
        /*0494*/ 	.word	0x00008e90
        /*0498*/ 	.word	0x0000000b
        /*049c*/ 	.word	0x00000000
        /*04a0*/ 	.short	0x010a
        /*04a2*/ 	.byte	0x3f
	.zero		1


	//----- nvinfo : EIATTR_NUM_MBARRIERS
	.align		4
.L_37:
        /*04a4*/ 	.byte	0x03, 0x38
        /*04a6*/ 	.short	0x001a


	//----- nvinfo : EIATTR_EXIT_INSTR_OFFSETS
	.align		4
        /*04a8*/ 	.byte	0x04, 0x1c
        /*04aa*/ 	.short	(.L_39 - .L_38)


	//   ....[0]....
.L_38:
        /*04ac*/ 	.word	0x000014e0


	//   ....[1]....
        /*04b0*/ 	.word	0x00001540


	//   ....[2]....
        /*04b4*/ 	.word	0x000075c0


	//   ....[3]....
        /*04b8*/ 	.word	0x000075f0


	//   ....[4]....
        /*04bc*/ 	.word	0x00008960


	//----- nvinfo : EIATTR_MAX_THREADS
	.align		4
.L_39:
        /*04c0*/ 	.byte	0x04, 0x05
        /*04c2*/ 	.short	(.L_41 - .L_40)
.L_40:
        /*04c4*/ 	.word	0x00000180
        /*04c8*/ 	.word	0x00000001
        /*04cc*/ 	.word	0x00000001


	//----- nvinfo : EIATTR_CRS_STACK_SIZE
	.align		4
.L_41:
        /*04d0*/ 	.byte	0x04, 0x1e
        /*04d2*/ 	.short	(.L_43 - .L_42)
.L_42:
        /*04d4*/ 	.word	0x00000000


	//----- nvinfo : EIATTR_CBANK_PARAM_SIZE
	.align		4
.L_43:
        /*04d8*/ 	.byte	0x03, 0x19
        /*04da*/ 	.short	0x0470


	//----- nvinfo : EIATTR_PARAM_CBANK
	.align		4
        /*04dc*/ 	.byte	0x04, 0x0a
        /*04de*/ 	.short	(.L_45 - .L_44)
	.align		4
.L_44:
        /*04e0*/ 	.word	index@(.nv.constant0._ZN7cutlass13device_kernelINS_4gemm6kernel13GemmUniversalIN4cute5tupleIJiiiiEEENS1_10collective13CollectiveMmaINS1_34MainloopSm90TmaGmmaWarpSpecializedILi10ENS5_IJNS4_1CILi2EEENSA_ILi1EEESC_EEENS1_32KernelTmaWarpSpecializedPingpongEEENS5_IJNSA_ILi64EEENSA_ILi112EEESG_EEENS_6half_tENS5_IJlSC_lEEESJ_SK_NS4_8TiledMMAINS4_8MMA_AtomIJNS4_4SM904GMMA25MMA_64x16x16_F32F16F16_SSILNSO_5MajorE0ELSQ_0ELNSO_7ScaleInE1ELSR_1EEEEEENS4_6LayoutINS5_IJSC_SC_SC_EEENS5_IJNSA_ILi0EEESW_SW_EEEEENS5_IJNS4_10UnderscoreESZ_SZ_EEEEENS4_13SM90_TMA_LOADENS4_14ComposedLayoutINS4_7SwizzleILi3ELi4ELi3EEENS4_18smem_ptr_flag_bitsILi16EEENSU_INS5_IJNSA_ILi8EEESG_EEENS5_IJSG_SC_EEEEEEEvNS4_8identityENS4_23SM90_TMA_LOAD_MULTICASTES1C_vS1D_EENS_8epilogue10collective6detail29Sm90TmaWarpSpecializedAdapterINS1H_15DefaultEpilogueISJ_SK_SK_NS1G_6thread17LinearCombinationISJ_Li1EffLNS1L_9ScaleType4KindE0ELNS_15FloatRoundStyleE2ESJ_EENS1_15EpilogueDefaultEEEEEvvEEEEvNT_6ParamsE)
        /*04e4*/ 	.short	0x0210
        /*04e6*/ 	.short	0x0470


	//----- nvinfo : EIATTR_SW_WAR
	.align		4
.L_45:
        /*04e8*/ 	.byte	0x04, 0x36
        /*04ea*/ 	.short	(.L_47 - .L_46)
.L_46:
        /*04ec*/ 	.word	0x00000008
.L_47:


//--------------------- .nv.callgraph             --------------------------
	.section	.nv.callgraph,"",@"SHT_CUDA_CALLGRAPH"
	.align	4
	.sectionentsize	8
	.align		4
        /*0000*/ 	.word	0x00000000
	.align		4
        /*0004*/ 	.word	0xffffffff
	.align		4
        /*0008*/ 	.word	index@(_ZN7cutlass13device_kernelINS_4gemm6kernel13GemmUniversalIN4cute5tupleIJiiiiEEENS1_10collective13CollectiveMmaINS1_34MainloopSm90TmaGmmaWarpSpecializedILi10ENS5_IJNS4_1CILi2EEENSA_ILi1EEESC_EEENS1_32KernelTmaWarpSpecializedPingpongEEENS5_IJNSA_ILi64EEENSA_ILi112EEESG_EEENS_6half_tENS5_IJlSC_lEEESJ_SK_NS4_8TiledMMAINS4_8MMA_AtomIJNS4_4SM904GMMA25MMA_64x16x16_F32F16F16_SSILNSO_5MajorE0ELSQ_0ELNSO_7ScaleInE1ELSR_1EEEEEENS4_6LayoutINS5_IJSC_SC_SC_EEENS5_IJNSA_ILi0EEESW_SW_EEEEENS5_IJNS4_10UnderscoreESZ_SZ_EEEEENS4_13SM90_TMA_LOADENS4_14ComposedLayoutINS4_7SwizzleILi3ELi4ELi3EEENS4_18smem_ptr_flag_bitsILi16EEENSU_INS5_IJNSA_ILi8EEESG_EEENS5_IJSG_SC_EEEEEEEvNS4_8identityENS4_23SM90_TMA_LOAD_MULTICASTES1C_vS1D_EENS_8epilogue10collective6detail29Sm90TmaWarpSpecializedAdapterINS1H_15DefaultEpilogueISJ_SK_SK_NS1G_6thread17LinearCombinationISJ_Li1EffLNS1L_9ScaleType4KindE0ELNS_15FloatRoundStyleE2ESJ_EENS1_15EpilogueDefaultEEEEEvvEEEEvNT_6ParamsE)
	.align		4
        /*000c*/ 	.word	index@(__assertfail)
	.align		4
        /*0010*/ 	.word	0x00000000
	.align		4
        /*0014*/ 	.word	0xfffffffe
	.align		4
        /*0018*/ 	.word	0x00000000
	.align		4
        /*001c*/ 	.word	0xfffffffd
	.align		4
        /*0020*/ 	.word	0x00000000
	.align		4
        /*0024*/ 	.word	0xfffffffc


//--------------------- .nv.constant4             --------------------------
	.section	.nv.constant4,"a",@progbits
	.align	8
	.align		8
.nv.constant4:
        /*0000*/ 	.dword	__assertfail
	.align		8
        /*0008*/ 	.dword	__unnamed_1
	.align		8
        /*0010*/ 	.dword	_ZN40_INTERNAL_335b9904_4_k_cu_630981fa_166294cuda3std3__45__cpo5beginE
	.align		8
        /*0018*/ 	.dword	_ZN40_INTERNAL_335b9904_4_k_cu_630981fa_166294cuda3std3__45__cpo3endE
	.align		8
        /*0020*/ 	.dword	_ZN40_INTERNAL_335b9904_4_k_cu_630981fa_166294cuda3std3__45__cpo6cbeginE
	.align		8
        /*0028*/ 	.dword	_ZN40_INTERNAL_335b9904_4_k_cu_630981fa_166294cuda3std3__45__cpo4cendE
	.align		8
        /*0030*/ 	.dword	_ZN40_INTERNAL_335b9904_4_k_cu_630981fa_166294cuda3std3__442_GLOBAL__N__335b9904_4_k_cu_630981fa_166296ignoreE
	.align		8
        /*0038*/ 	.dword	_ZN40_INTERNAL_335b9904_4_k_cu_630981fa_166294cuda3std3__419piecewise_constructE
	.align		8
        /*0040*/ 	.dword	_ZN40_INTERNAL_335b9904_4_k_cu_630981fa_166294cuda3std3__48in_placeE
	.align		8
        /*0048*/ 	.dword	_ZN40_INTERNAL_335b9904_4_k_cu_630981fa_166294cuda3std6ranges3__45__cpo4swapE
	.align		8
        /*0050*/ 	.dword	_ZN40_INTERNAL_335b9904_4_k_cu_630981fa_166294cuda3std6ranges3__45__cpo9iter_moveE
	.align		8
        /*0058*/ 	.dword	_ZN40_INTERNAL_335b9904_4_k_cu_630981fa_166294cute7productE
	.align		8
        /*0060*/ 	.dword	_ZN40_INTERNAL_335b9904_4_k_cu_630981fa_166294cute1_E
	.align		8
        /*0068*/ 	.dword	$str$22
	.align		8
        /*0070*/ 	.dword	$str$23


//--------------------- .text._ZN7cutlass13device_kernelINS_4gemm6kernel13GemmUniversalIN4cute5tupleIJiiiiEEENS1_10collective13CollectiveMmaINS1_34MainloopSm90TmaGmmaWarpSpecializedILi10ENS5_IJNS4_1CILi2EEENSA_ILi1EEESC_EEENS1_32KernelTmaWarpSpecializedPingpongEEENS5_IJNSA_ILi64EEENSA_ILi112EEESG_EEENS_6half_tENS5_IJlSC_lEEESJ_SK_NS4_8TiledMMAINS4_8MMA_AtomIJNS4_4SM904GMMA25MMA_64x16x16_F32F16F16_SSILNSO_5MajorE0ELSQ_0ELNSO_7ScaleInE1ELSR_1EEEEEENS4_6LayoutINS5_IJSC_SC_SC_EEENS5_IJNSA_ILi0EEESW_SW_EEEEENS5_IJNS4_10UnderscoreESZ_SZ_EEEEENS4_13SM90_TMA_LOADENS4_14ComposedLayoutINS4_7SwizzleILi3ELi4ELi3EEENS4_18smem_ptr_flag_bitsILi16EEENSU_INS5_IJNSA_ILi8EEESG_EEENS5_IJSG_SC_EEEEEEEvNS4_8identityENS4_23SM90_TMA_LOAD_MULTICASTES1C_vS1D_EENS_8epilogue10collective6detail29Sm90TmaWarpSpecializedAdapterINS1H_15DefaultEpilogueISJ_SK_SK_NS1G_6thread17LinearCombinationISJ_Li1EffLNS1L_9ScaleType4KindE0ELNS_15FloatRoundStyleE2ESJ_EENS1_15EpilogueDefaultEEEEEvvEEEEvNT_6ParamsE --------------------------
	.section	.text._ZN7cutlass13device_kernelINS_4gemm6kernel13GemmUniversalIN4cute5tupleIJiiiiEEENS1_10collective13CollectiveMmaINS1_34MainloopSm90TmaGmmaWarpSpecializedILi10ENS5_IJNS4_1CILi2EEENSA_ILi1EEESC_EEENS1_32KernelTmaWarpSpecializedPingpongEEENS5_IJNSA_ILi64EEENSA_ILi112EEESG_EEENS_6half_tENS5_IJlSC_lEEESJ_SK_NS4_8TiledMMAINS4_8MMA_AtomIJNS4_4SM904GMMA25MMA_64x16x16_F32F16F16_SSILNSO_5MajorE0ELSQ_0ELNSO_7ScaleInE1ELSR_1EEEEEENS4_6LayoutINS5_IJSC_SC_SC_EEENS5_IJNSA_ILi0EEESW_SW_EEEEENS5_IJNS4_10UnderscoreESZ_SZ_EEEEENS4_13SM90_TMA_LOADENS4_14ComposedLayoutINS4_7SwizzleILi3ELi4ELi3EEENS4_18smem_ptr_flag_bitsILi16EEENSU_INS5_IJNSA_ILi8EEESG_EEENS5_IJSG_SC_EEEEEEEvNS4_8identityENS4_23SM90_TMA_LOAD_MULTICASTES1C_vS1D_EENS_8epilogue10collective6detail29Sm90TmaWarpSpecializedAdapterINS1H_15DefaultEpilogueISJ_SK_SK_NS1G_6thread17LinearCombinationISJ_Li1EffLNS1L_9ScaleType4KindE0ELNS_15FloatRoundStyleE2ESJ_EENS1_15EpilogueDefaultEEEEEvvEEEEvNT_6ParamsE,"ax",@progbits
	.align	128
.text._ZN7cutlass13device_kernelINS_4gemm6kernel13GemmUniversalIN4cute5tupleIJiiiiEEENS1_10collective13CollectiveMmaINS1_34MainloopSm90TmaGmmaWarpSpecializedILi10ENS5_IJNS4_1CILi2EEENSA_ILi1EEESC_EEENS1_32KernelTmaWarpSpecializedPingpongEEENS5_IJNSA_ILi64EEENSA_ILi112EEESG_EEENS_6half_tENS5_IJlSC_lEEESJ_SK_NS4_8TiledMMAINS4_8MMA_AtomIJNS4_4SM904GMMA25MMA_64x16x16_F32F16F16_SSILNSO_5MajorE0ELSQ_0ELNSO_7ScaleInE1ELSR_1EEEEEENS4_6LayoutINS5_IJSC_SC_SC_EEENS5_IJNSA_ILi0EEESW_SW_EEEEENS5_IJNS4_10UnderscoreESZ_SZ_EEEEENS4_13SM90_TMA_LOADENS4_14ComposedLayoutINS4_7SwizzleILi3ELi4ELi3EEENS4_18smem_ptr_flag_bitsILi16EEENSU_INS5_IJNSA_ILi8EEESG_EEENS5_IJSG_SC_EEEEEEEvNS4_8identityENS4_23SM90_TMA_LOAD_MULTICASTES1C_vS1D_EENS_8epilogue10collective6detail29Sm90TmaWarpSpecializedAdapterINS1H_15DefaultEpilogueISJ_SK_SK_NS1G_6thread17LinearCombinationISJ_Li1EffLNS1L_9ScaleType4KindE0ELNS_15FloatRoundStyleE2ESJ_EENS1_15EpilogueDefaultEEEEEvvEEEEvNT_6ParamsE:
        .type           _ZN7cutlass13device_kernelINS_4gemm6kernel13GemmUniversalIN4cute5tupleIJiiiiEEENS1_10collective13CollectiveMmaINS1_34MainloopSm90TmaGmmaWarpSpecializedILi10ENS5_IJNS4_1CILi2EEENSA_ILi1EEESC_EEENS1_32KernelTmaWarpSpecializedPingpongEEENS5_IJNSA_ILi64EEENSA_ILi112EEESG_EEENS_6half_tENS5_IJlSC_lEEESJ_SK_NS4_8TiledMMAINS4_8MMA_AtomIJNS4_4SM904GMMA25MMA_64x16x16_F32F16F16_SSILNSO_5MajorE0ELSQ_0ELNSO_7ScaleInE1ELSR_1EEEEEENS4_6LayoutINS5_IJSC_SC_SC_EEENS5_IJNSA_ILi0EEESW_SW_EEEEENS5_IJNS4_10UnderscoreESZ_SZ_EEEEENS4_13SM90_TMA_LOADENS4_14ComposedLayoutINS4_7SwizzleILi3ELi4ELi3EEENS4_18smem_ptr_flag_bitsILi16EEENSU_INS5_IJNSA_ILi8EEESG_EEENS5_IJSG_SC_EEEEEEEvNS4_8identityENS4_23SM90_TMA_LOAD_MULTICASTES1C_vS1D_EENS_8epilogue10collective6detail29Sm90TmaWarpSpecializedAdapterINS1H_15DefaultEpilogueISJ_SK_SK_NS1G_6thread17LinearCombinationISJ_Li1EffLNS1L_9ScaleType4KindE0ELNS_15FloatRoundStyleE2ESJ_EENS1_15EpilogueDefaultEEEEEvvEEEEvNT_6ParamsE,@function
        .size           _ZN7cutlass13device_kernelINS_4gemm6kernel13GemmUniversalIN4cute5tupleIJiiiiEEENS1_10collective13CollectiveMmaINS1_34MainloopSm90TmaGmmaWarpSpecializedILi10ENS5_IJNS4_1CILi2EEENSA_ILi1EEESC_EEENS1_32KernelTmaWarpSpecializedPingpongEEENS5_IJNSA_ILi64EEENSA_ILi112EEESG_EEENS_6half_tENS5_IJlSC_lEEESJ_SK_NS4_8TiledMMAINS4_8MMA_AtomIJNS4_4SM904GMMA25MMA_64x16x16_F32F16F16_SSILNSO_5MajorE0ELSQ_0ELNSO_7ScaleInE1ELSR_1EEEEEENS4_6LayoutINS5_IJSC_SC_SC_EEENS5_IJNSA_ILi0EEESW_SW_EEEEENS5_IJNS4_10UnderscoreESZ_SZ_EEEEENS4_13SM90_TMA_LOADENS4_14ComposedLayoutINS4_7SwizzleILi3ELi4ELi3EEENS4_18smem_ptr_flag_bitsILi16EEENSU_INS5_IJNSA_ILi8EEESG_EEENS5_IJSG_SC_EEEEEEEvNS4_8identityENS4_23SM90_TMA_LOAD_MULTICASTES1C_vS1D_EENS_8epilogue10collective6detail29Sm90TmaWarpSpecializedAdapterINS1H_15DefaultEpilogueISJ_SK_SK_NS1G_6thread17LinearCombinationISJ_Li1EffLNS1L_9ScaleType4KindE0ELNS_15FloatRoundStyleE2ESJ_EENS1_15EpilogueDefaultEEEEEvvEEEEvNT_6ParamsE,(.L_x_198 - _ZN7cutlass13device_kernelINS_4gemm6kernel13GemmUniversalIN4cute5tupleIJiiiiEEENS1_10collective13CollectiveMmaINS1_34MainloopSm90TmaGmmaWarpSpecializedILi10ENS5_IJNS4_1CILi2EEENSA_ILi1EEESC_EEENS1_32KernelTmaWarpSpecializedPingpongEEENS5_IJNSA_ILi64EEENSA_ILi112EEESG_EEENS_6half_tENS5_IJlSC_lEEESJ_SK_NS4_8TiledMMAINS4_8MMA_AtomIJNS4_4SM904GMMA25MMA_64x16x16_F32F16F16_SSILNSO_5MajorE0ELSQ_0ELNSO_7ScaleInE1ELSR_1EEEEEENS4_6LayoutINS5_IJSC_SC_SC_EEENS5_IJNSA_ILi0EEESW_SW_EEEEENS5_IJNS4_10UnderscoreESZ_SZ_EEEEENS4_13SM90_TMA_LOADENS4_14ComposedLayoutINS4_7SwizzleILi3ELi4ELi3EEENS4_18smem_ptr_flag_bitsILi16EEENSU_INS5_IJNSA_ILi8EEESG_EEENS5_IJSG_SC_EEEEEEEvNS4_8identityENS4_23SM90_TMA_LOAD_MULTICASTES1C_vS1D_EENS_8epilogue10collective6detail29Sm90TmaWarpSpecializedAdapterINS1H_15DefaultEpilogueISJ_SK_SK_NS1G_6thread17LinearCombinationISJ_Li1EffLNS1L_9ScaleType4KindE0ELNS_15FloatRoundStyleE2ESJ_EENS1_15EpilogueDefaultEEEEEvvEEEEvNT_6ParamsE)
        .other          _ZN7cutlass13device_kernelINS_4gemm6kernel13GemmUniversalIN4cute5tupleIJiiiiEEENS1_10collective13CollectiveMmaINS1_34MainloopSm90TmaGmmaWarpSpecializedILi10ENS5_IJNS4_1CILi2EEENSA_ILi1EEESC_EEENS1_32KernelTmaWarpSpecializedPingpongEEENS5_IJNSA_ILi64EEENSA_ILi112EEESG_EEENS_6half_tENS5_IJlSC_lEEESJ_SK_NS4_8TiledMMAINS4_8MMA_AtomIJNS4_4SM904GMMA25MMA_64x16x16_F32F16F16_SSILNSO_5MajorE0ELSQ_0ELNSO_7ScaleInE1ELSR_1EEEEEENS4_6LayoutINS5_IJSC_SC_SC_EEENS5_IJNSA_ILi0EEESW_SW_EEEEENS5_IJNS4_10UnderscoreESZ_SZ_EEEEENS4_13SM90_TMA_LOADENS4_14ComposedLayoutINS4_7SwizzleILi3ELi4ELi3EEENS4_18smem_ptr_flag_bitsILi16EEENSU_INS5_IJNSA_ILi8EEESG_EEENS5_IJSG_SC_EEEEEEEvNS4_8identityENS4_23SM90_TMA_LOAD_MULTICASTES1C_vS1D_EENS_8epilogue10collective6detail29Sm90TmaWarpSpecializedAdapterINS1H_15DefaultEpilogueISJ_SK_SK_NS1G_6thread17LinearCombinationISJ_Li1EffLNS1L_9ScaleType4KindE0ELNS_15FloatRoundStyleE2ESJ_EENS1_15EpilogueDefaultEEEEEvvEEEEvNT_6ParamsE,@"STO_CUDA_ENTRY STV_DEFAULT"
_ZN7cutlass13device_kernelINS_4gemm6kernel13GemmUniversalIN4cute5tupleIJiiiiEEENS1_10collective13CollectiveMmaINS1_34MainloopSm90TmaGmmaWarpSpecializedILi10ENS5_IJNS4_1CILi2EEENSA_ILi1EEESC_EEENS1_32KernelTmaWarpSpecializedPingpongEEENS5_IJNSA_ILi64EEENSA_ILi112EEESG_EEENS_6half_tENS5_IJlSC_lEEESJ_SK_NS4_8TiledMMAINS4_8MMA_AtomIJNS4_4SM904GMMA25MMA_64x16x16_F32F16F16_SSILNSO_5MajorE0ELSQ_0ELNSO_7ScaleInE1ELSR_1EEEEEENS4_6LayoutINS5_IJSC_SC_SC_EEENS5_IJNSA_ILi0EEESW_SW_EEEEENS5_IJNS4_10UnderscoreESZ_SZ_EEEEENS4_13SM90_TMA_LOADENS4_14ComposedLayoutINS4_7SwizzleILi3ELi4ELi3EEENS4_18smem_ptr_flag_bitsILi16EEENSU_INS5_IJNSA_ILi8EEESG_EEENS5_IJSG_SC_EEEEEEEvNS4_8identityENS4_23SM90_TMA_LOAD_MULTICASTES1C_vS1D_EENS_8epilogue10collective6detail29Sm90TmaWarpSpecializedAdapterINS1H_15DefaultEpilogueISJ_SK_SK_NS1G_6thread17LinearCombinationISJ_Li1EffLNS1L_9ScaleType4KindE0ELNS_15FloatRoundStyleE2ESJ_EENS1_15EpilogueDefaultEEEEEvvEEEEvNT_6ParamsE:
[----:B------:R-:W0:Y:S02]  /*0000*/  LDC R1, c[0x0][0x28] ;  /* 0x00000a00ff017b82 */ /* 0x000e240000000800 */
[----:B0-----:R-:W-:Y:S01]  /*0010*/  VIADD R1, R1, 0xfffffff8 ;  /* 0xfffffff801017836 */ /* 0x001fe20000000000 */
[----:B------:R-:W0:Y:S01]  /*0020*/  S2R R4, SR_TID.X ;  /* 0x0000000000047919 */ /* 0x000e220000002100 */
[----:B------:R-:W-:Y:S01]  /*0030*/  ELECT P0, URZ, PT ;  /* 0x00000000003f782f */ /* 0x000fe20003800000 */
[----:B------:R-:W-:Y:S01]  /*0040*/  BSSY B0, `(.L_x_0) ;  /* 0x000000f000007945 */ /* 0x000fe20003800000 */
[--C-:B0-----:R-:W-:Y:S02]  /*0050*/  SHF.R.U32.HI R2, RZ, 0x5, R4.reuse ;  /* 0x00000005ff027819 */ /* 0x101fe40000011604 */
[----:B------:R-:W-:-:S03]  /*0060*/  SHF.R.U32.HI R7, RZ, 0x7, R4 ;  /* 0x00000007ff077819 */ /* 0x000fc60000011604 */
[----:B------:R-:W0:Y:S04]  /*0070*/  SHFL.IDX PT, R5, R2, RZ, 0x1f ;  /* 0x00001fff02057589 */ /* 0x000e2800000e0000 */
[----:B------:R1:W2:Y:S01]  /*0080*/  SHFL.IDX PT, R10, R7, RZ, 0x1f ;  /* 0x00001fff070a7589 */ /* 0x0002a200000e0000 */
[----:B0-----:R-:W-:-:S13]  /*0090*/  ISETP.NE.OR P0, PT, R5, RZ, !P0 ;  /* 0x000000ff0500720c */ /* 0x001fda0004705670 */
[----:B-12---:R-:W-:Y:S05]  /*00a0*/  @P0 BRA `(.L_x_1) ;  /* 0x0000000000200947 */ /* 0x006fea0003800000 */
[----:B------:R-:W-:Y:S02]  /*00b0*/  ULDC.64 UR4, c[0x0][0x198] ;  /* 0x0000660000047ab9 */ /* 0x000fe40000000a00 */
[----:B------:R-:W-:Y:S02]  /*00c0*/  UIADD3 UR6, UP0, UR4, 0xf0, URZ ;  /* 0x000000f004067890 */ /* 0x000fe4000ff1e03f */
[----:B------:R-:W-:Y:S02]  /*00d0*/  UIADD3 UR4, UP1, UR4, 0x1f0, URZ ;  /* 0x000001f004047890 */ /* 0x000fe4000ff3e03f */
[----:B------:R-:W-:Y:S02]  /*00e0*/  UIADD3.X UR7, URZ, UR5, URZ, UP0, !UPT ;  /* 0x000000053f077290 */ /* 0x000fe400087fe43f */
[----:B------:R-:W-:-:S07]  /*00f0*/  UIADD3.X UR5, URZ, UR5, URZ, UP1, !UPT ;  /* 0x000000053f057290 */ /* 0x000fce0008ffe43f */
[----:B------:R0:W-:Y:S02]  /*0100*/  UTMACCTL.PF [UR6] ;  /* 0x00000000060079b9 */ /* 0x0001e40008040000 */
[----:B------:R0:W-:Y:S02]  /*0110*/  UTMACCTL.PF [UR4] ;  /* 0x00000000040079b9 */ /* 0x0001e40008040000 */
[----:B0-----:R-:W-:Y:S01]  /*0120*/  NOP ;  /* 0x0000000000007918 */ /* 0x001fe20000000000 */
.L_x_1:
[----:B------:R-:W-:Y:S05]  /*0130*/  BSYNC B0 ;  /* 0x0000000000007941 */ /* 0x000fea0003800000 */
.L_x_0:
[----:B------:R-:W0:Y:S01]  /*0140*/  SHFL.IDX PT, R8, R2, RZ, 0x1f ;  /* 0x00001fff02087589 */ /* 0x000e2200000e0000 */
[----:B------:R-:W-:-:S04]  /*0150*/  SHF.R.S32.HI R3, RZ, 0x1f, R4 ;  /* 0x0000001fff037819 */ /* 0x000fc80000011404 */
[----:B------:R-:W-:Y:S02]  /*0160*/  LEA.HI R3, R3, R4, RZ, 0x7 ;  /* 0x0000000403037211 */ /* 0x000fe400078f38ff */
[----:B0-----:R-:W-:-:S13]  /*0170*/  ISETP.NE.AND P0, PT, R8, RZ, PT ;  /* 0x000000ff0800720c */ /* 0x001fda0003f05270 */
[----:B------:R-:W-:Y:S05]  /*0180*/  @P0 BRA `(.L_x_2) ;  /* 0x0000000000940947 */ /* 0x000fea0003800000 */
[----:B------:R-:W-:Y:S01]  /*0190*/  ELECT P0, URZ, PT ;  /* 0x00000000003f782f */ /* 0x000fe20003800000 */
[----:B------:R-:W-:-:S12]  /*01a0*/  BSSY B0, `(.L_x_2) ;  /* 0x0000023000007945 */ /* 0x000fd80003800000 */
[----:B------:R-:W-:Y:S05]  /*01b0*/  @!P0 BRA `(.L_x_3) ;  /* 0x0000000000848947 */ /* 0x000fea0003800000 */
[----:B------:R-:W0:Y:S01]  /*01c0*/  S2UR UR8, SR_CgaCtaId ;  /* 0x00000000000879c3 */ /* 0x000e220000008800 */
[----:B------:R-:W-:Y:S01]  /*01d0*/  UMOV UR4, 0x400 ;  /* 0x0000040000047882 */ /* 0x000fe20000000000 */
[----:B------:R-:W-:Y:S01]  /*01e0*/  UMOV UR5, 0x1 ;  /* 0x0000000100057882 */ /* 0x000fe20000000000 */
[----:B------:R-:W-:Y:S02]  /*01f0*/  UMOV UR6, 0x2 ;  /* 0x0000000200067882 */ /* 0x000fe40000000000 */
[----:B------:R-:W-:-:S04]  /*0200*/  UIADD3 UR6, -UR6, 0x100000, URZ ;  /* 0x0010000006067890 */ /* 0x000fc8000fffe13f */
[----:B------:R-:W-:Y:S02]  /*0210*/  USHF.L.U32 UR7, UR6, 0xb, URZ ;  /* 0x0000000b06077899 */ /* 0x000fe4000800063f */
[----:B------:R-:W-:Y:S02]  /*0220*/  USHF.L.U32 UR6, UR6, 0x1, URZ ;  /* 0x0000000106067899 */ /* 0x000fe4000800063f */
[----:B0-----:R-:W-:Y:S02]  /*0230*/  ULEA UR8, UR8, UR4, 0x18 ;  /* 0x0000000408087291 */ /* 0x001fe4000f8ec03f */
[----:B------:R-:W-:-:S04]  /*0240*/  UIADD3 UR4, -UR5, 0x100000, URZ ;  /* 0x0010000005047890 */ /* 0x000fc8000fffe13f */
[----:B------:R-:W-:Y:S02]  /*0250*/  USHF.L.U32 UR5, UR4, 0xb, URZ ;  /* 0x0000000b04057899 */ /* 0x000fe4000800063f */
[----:B------:R-:W-:Y:S01]  /*0260*/  USHF.L.U32 UR4, UR4, 0x1, URZ ;  /* 0x0000000104047899 */ /* 0x000fe2000800063f */
[----:B------:R-:W0:Y:S11]  /*0270*/  FENCE.VIEW.ASYNC.S ;  /* 0x00000000000073c6 */ /* 0x000e360000000000 */
[----:B0-----:R0:W1:Y:S01]  /*0280*/  SYNCS.EXCH.64 URZ, [UR8], UR4 ;  /* 0x00000004083f75b2 */ /* 0x0010620008000100 */
[----:B------:R0:W2:Y:S01]  /*0290*/  SYNCS.EXCH.64 URZ, [UR8+0x50], UR6 ;  /* 0x00005006083f75b2 */ /* 0x0000a20008000100 */
[----:B------:R0:W3:Y:S01]  /*02a0*/  SYNCS.EXCH.64 URZ, [UR8+0x8], UR4 ;  /* 0x00000804083f75b2 */ /* 0x0000e20008000100 */
[----:B------:R0:W4:Y:S01]  /*02b0*/  SYNCS.EXCH.64 URZ, [UR8+0x58], UR6 ;  /* 0x00005806083f75b2 */ /* 0x0001220008000100 */
[----:B------:R0:W0:Y:S01]  /*02c0*/  SYNCS.EXCH.64 URZ, [UR8+0x10], UR4 ;  /* 0x00001004083f75b2 */ /* 0x0000220008000100 */
        /* <DEDUP_REMOVED lines=15> */
[----:B------:R-:W-:Y:S01]  /*03c0*/  NOP ;  /* 0x0000000000007918 */ /* 0x000fe20000000000 */
.L_x_3:
[----:B0-----:R-:W-:Y:S05]  /*03d0*/  BSYNC B0 ;  /* 0x0000000000007941 */ /* 0x001fea0003800000 */
.L_x_2:
[----:B------:R-:W0:Y:S01]  /*03e0*/  SHFL.IDX PT, R13, R2, RZ, 0x1f ;  /* 0x00001fff020d7589 */ /* 0x000e2200000e0000 */
[----:B------:R-:W5:Y:S01]  /*03f0*/  S2UR UR12, SR_CTAID.X ;  /* 0x00000000000c79c3 */ /* 0x000f620000002500 */
[----:B------:R-:W-:Y:S02]  /*0400*/  LOP3.LUT R3, R3, 0xffffff80, RZ, 0xc0, !PT ;  /* 0xffffff8003037812 */ /* 0x000fe400078ec0ff */
[----:B------:R-:W-:Y:S01]  /*0410*/  ELECT P0, URZ, PT ;  /* 0x00000000003f782f */ /* 0x000fe20003800000 */
[----:B------:R1:W2:Y:S01]  /*0420*/  SHFL.IDX PT, R12, R2, RZ, 0x1f ;  /* 0x00001fff020c7589 */ /* 0x0002a200000e0000 */
[----:B------:R-:W-:Y:S01]  /*0430*/  ELECT P1, URZ, PT ;  /* 0x00000000003f782f */ /* 0x000fe20003820000 */
[----:B------:R-:W-:Y:S01]  /*0440*/  NOP ;  /* 0x0000000000007918 */ /* 0x000fe20000000000 */
[----:B------:R-:W-:Y:S01]  /*0450*/  IMAD.IADD R3, R4, 0x1, -R3 ;  /* 0x0000000104037824 */ /* 0x000fe200078e0a03 */
[----:B------:R-:W3:Y:S01]  /*0460*/  S2R R6, SR_CTAID.Y ;  /* 0x0000000000067919 */ /* 0x000ee20000002600 */
[----:B------:R-:W-:Y:S01]  /*0470*/  ULDC UR4, c[0x0][0x150] ;  /* 0x0000540000047ab9 */ /* 0x000fe20000000800 */
[----:B------:R-:W4:Y:S01]  /*0480*/  LDC R14, c[0x0][0x144] ;  /* 0x00005100ff0e7b82 */ /* 0x000f220000000800 */
[----:B------:R-:W-:Y:S01]  /*0490*/  UMOV UR11, 0x80 ;  /* 0x00000080000b7882 */ /* 0x000fe20000000000 */
[----:B------:R-:W-:Y:S01]  /*04a0*/  SHF.R.S32.HI R0, RZ, 0x1f, R3 ;  /* 0x0000001fff007819 */ /* 0x000fe20000011403 */
[----:B------:R-:W-:Y:S01]  /*04b0*/  NOP ;  /* 0x0000000000007918 */ /* 0x000fe20000000000 */
[C---:B------:R-:W-:Y:S01]  /*04c0*/  VIADD R35, R10.reuse, 0xffffffff ;  /* 0xffffffff0a237836 */ /* 0x040fe20000000000 */
[----:B------:R-:W-:Y:S01]  /*04d0*/  ISETP.NE.AND P4, PT, R10, RZ, PT ;  /* 0x000000ff0a00720c */ /* 0x000fe20003f85270 */
[----:B------:R-:W-:Y:S01]  /*04e0*/  IMAD.MOV.U32 R81, RZ, RZ, 0x1 ;  /* 0x00000001ff517424 */ /* 0x000fe200078e00ff */
[----:B------:R-:W-:Y:S01]  /*04f0*/  LEA.HI R9, R0, R3, RZ, 0x3 ;  /* 0x0000000300097211 */ /* 0x000fe200078f18ff */
[----:B------:R-:W4:Y:S01]  /*0500*/  LDC R15, c[0x0][0x140] ;  /* 0x00005000ff0f7b82 */ /* 0x000f220000000800 */
[----:B------:R-:W-:-:S02]  /*0510*/  ISETP.GE.U32.AND P6, PT, R35, 0x2, PT ;  /* 0x000000022300780c */ /* 0x000fc40003fc6070 */
[--C-:B------:R-:W-:Y:S02]  /*0520*/  SHF.R.S32.HI R11, RZ, 0x3, R9.reuse ;  /* 0x00000003ff0b7819 */ /* 0x100fe40000011409 */
[----:B-1----:R-:W-:Y:S02]  /*0530*/  SHF.R.S32.HI R2, RZ, 0x1f, R9 ;  /* 0x0000001fff027819 */ /* 0x002fe40000011409 */
[----:B------:R-:W-:Y:S01]  /*0540*/  SHF.R.S32.HI R9, RZ, 0x1f, R8 ;  /* 0x0000001fff097819 */ /* 0x000fe20000011408 */
[----:B------:R-:W1:Y:S01]  /*0550*/  LDC R25, c[0x0][0x148] ;  /* 0x00005200ff197b82 */ /* 0x000e620000000800 */
[----:B0-----:R-:W-:Y:S02]  /*0560*/  ISETP.NE.OR P0, PT, R13, RZ, !P0 ;  /* 0x000000ff0d00720c */ /* 0x001fe40004705670 */
[----:B-----5:R-:W-:Y:S02]  /*0570*/  I2FP.F32.U32 R13, UR12 ;  /* 0x0000000c000d7c45 */ /* 0x020fe40008201000 */
[----:B------:R-:W-:-:S02]  /*0580*/  LEA.HI R2, R2, R11, RZ, 0x2 ;  /* 0x0000000b02027211 */ /* 0x000fc400078f10ff */
[----:B------:R-:W-:Y:S01]  /*0590*/  LEA.HI R9, R9, R8, RZ, 0x2 ;  /* 0x0000000809097211 */ /* 0x000fe200078f10ff */
[----:B------:R-:W-:Y:S01]  /*05a0*/  FMUL R13, R13, UR4 ;  /* 0x000000040d0d7c20 */ /* 0x000fe20008400000 */
[----:B--2---:R-:W-:Y:S01]  /*05b0*/  ISETP.NE.OR P1, PT, R12, RZ, !P1 ;  /* 0x000000ff0c00720c */ /* 0x004fe20004f25670 */
[----:B------:R-:W-:Y:S01]  /*05c0*/  ULDC UR4, c[0x0][0x154] ;  /* 0x0000550000047ab9 */ /* 0x000fe20000000800 */
[----:B------:R-:W-:Y:S02]  /*05d0*/  LOP3.LUT R12, R2, 0xfffffffc, RZ, 0xc0, !PT ;  /* 0xfffffffc020c7812 */ /* 0x000fe400078ec0ff */
[----:B------:R-:W-:Y:S01]  /*05e0*/  LOP3.LUT R9, R9, 0x3ffffffc, RZ, 0xc0, !PT ;  /* 0x3ffffffc09097812 */ /* 0x000fe200078ec0ff */
[----:B------:R-:W0:Y:S01]  /*05f0*/  F2I.U32.TRUNC.NTZ R13, R13 ;  /* 0x0000000d000d7305 */ /* 0x000e22000020f000 */
[----:B------:R-:W-:Y:S01]  /*0600*/  SHF.R.S32.HI R2, RZ, 0x1f, R5 ;  /* 0x0000001fff027819 */ /* 0x000fe20000011405 */
[----:B------:R-:W-:Y:S01]  /*0610*/  IMAD.IADD R12, R11, 0x1, -R12 ;  /* 0x000000010b0c7824 */ /* 0x000fe200078e0a0c */
[----:B------:R-:W-:Y:S01]  /*0620*/  VOTEU.ALL UP1, P0 ;  /* 0x00000000003f7886 */ /* 0x000fe20000020000 */
[----:B------:R-:W-:Y:S01]  /*0630*/  IMAD.IADD R9, R8, 0x1, -R9 ;  /* 0x0000000108097824 */ /* 0x000fe200078e0a09 */
[----:B------:R-:W-:Y:S01]  /*0640*/  LEA.HI R2, R2, R5, RZ, 0x2 ;  /* 0x0000000502027211 */ /* 0x000fe200078f10ff */
[----:B------:R-:W-:Y:S01]  /*0650*/  VOTEU.ALL UP0, P0 ;  /* 0x00000000003f7886 */ /* 0x000fe20000000000 */
[----:B---3--:R-:W-:Y:S01]  /*0660*/  I2FP.F32.U32 R8, R6 ;  /* 0x0000000600087245 */ /* 0x008fe20000201000 */
[----:B------:R-:W-:Y:S01]  /*0670*/  IMAD R9, R9, 0x4, R12 ;  /* 0x0000000409097824 */ /* 0x000fe200078e020c */
[----:B------:R-:W-:Y:S01]  /*0680*/  LOP3.LUT R2, R2, 0xfffffffc, RZ, 0xc0, !PT ;  /* 0xfffffffc02027812 */ /* 0x000fe200078ec0ff */
[----:B------:R-:W-:Y:S01]  /*0690*/  VOTEU.ALL UP2, P1 ;  /* 0x00000000003f7886 */ /* 0x000fe20000840000 */
[----:B------:R-:W2:Y:S01]  /*06a0*/  @!UP1 S2UR UR7, SR_CgaCtaId ;  /* 0x00000000000799c3 */ /* 0x000ea20000008800 */
[----:B------:R-:W-:Y:S01]  /*06b0*/  FMUL R8, R8, UR4 ;  /* 0x0000000408087c20 */ /* 0x000fe20008400000 */
[----:B------:R-:W-:Y:S01]  /*06c0*/  IMAD.SHL.U32 R80, R9, 0x4, RZ ;  /* 0x0000000409507824 */ /* 0x000fe200078e00ff */
[----:B------:R-:W-:Y:S01]  /*06d0*/  UMOV UR4, 0x20 ;  /* 0x0000002000047882 */ /* 0x000fe20000000000 */
[----:B------:R-:W-:Y:S01]  /*06e0*/  IMAD.IADD R5, R5, 0x1, -R2 ;  /* 0x0000000105057824 */ /* 0x000fe200078e0a02 */
[----:B------:R-:W-:Y:S01]  /*06f0*/  LEA.HI R2, R9, R9, RZ, 0x1 ;  /* 0x0000000909027211 */ /* 0x000fe200078f08ff */
[----:B0-----:R-:W-:Y:S01]  /*0700*/  IMAD.MOV R13, RZ, RZ, -R13 ;  /* 0x000000ffff0d7224 */ /* 0x001fe200078e0a0d */
[----:B------:R-:W0:Y:S01]  /*0710*/  F2I.U32.TRUNC.NTZ R8, R8 ;  /* 0x0000000800087305 */ /* 0x000e22000020f000 */
[----:B------:R-:W3:Y:S01]  /*0720*/  @!UP2 S2UR UR10, SR_CgaCtaId ;  /* 0x00000000000aa9c3 */ /* 0x000ee20000008800 */
[----:B------:R-:W-:Y:S01]  /*0730*/  LOP3.LUT R2, R2, 0xfffffffe, RZ, 0xc0, !PT ;  /* 0xfffffffe02027812 */ /* 0x000fe200078ec0ff */
[----:B----4-:R-:W-:Y:S01]  /*0740*/  IMAD R21, R14, R13, UR12 ;  /* 0x0000000c0e157e24 */ /* 0x010fe2000f8e020d */
[----:B------:R-:W-:Y:S01]  /*0750*/  @!UP1 UMOV UR6, 0x400 ;  /* 0x0000040000069882 */ /* 0x000fe20000000000 */
[----:B------:R-:W-:-:S04]  /*0760*/  @!UP1 UIADD3 UR4, -UR4, 0x100000, URZ ;  /* 0x0010000004049890 */ /* 0x000fc8000fffe13f */
[----:B------:R-:W-:Y:S02]  /*0770*/  @!UP1 USHF.L.U32 UR5, UR4, 0xb, URZ ;  /* 0x0000000b04059899 */ /* 0x000fe4000800063f */
[----:B------:R-:W-:Y:S01]  /*0780*/  @!UP1 USHF.L.U32 UR4, UR4, 0x1, URZ ;  /* 0x0000000104049899 */ /* 0x000fe2000800063f */
[C---:B------:R-:W-:Y:S01]  /*0790*/  LOP3.LUT R80, R9.reuse, 0xc, R80, 0x78, !PT ;  /* 0x0000000c09507812 */ /* 0x040fe200078e7850 */
[----:B------:R-:W-:Y:S01]  /*07a0*/  IMAD.IADD R2, R9, 0x1, -R2 ;  /* 0x0000000109027824 */ /* 0x000fe200078e0a02 */
[----:B------:R-:W-:Y:S01]  /*07b0*/  @!UP2 UMOV UR9, 0x400 ;  /* 0x000004000009a882 */ /* 0x000fe20000000000 */
[----:B------:R-:W-:Y:S01]  /*07c0*/  VOTEU.ALL UP3, P1 ;  /* 0x00000000003f7886 */ /* 0x000fe20000860000 */
[----:B------:R-:W-:Y:S01]  /*07d0*/  VOTEU.ALL UP4, P1 ;  /* 0x00000000003f7886 */ /* 0x000fe20000880000 */
[----:B------:R-:W-:Y:S01]  /*07e0*/  VOTEU.ALL UP5, P1 ;  /* 0x00000000003f7886 */ /* 0x000fe200008a0000 */
[----:B------:R-:W-:Y:S01]  /*07f0*/  ISETP.NE.AND P3, PT, R2, R21, PT ;  /* 0x000000150200720c */ /* 0x000fe20003f65270 */
[----:B------:R4:W4:Y:S01]  /*0800*/  SHFL.IDX PT, R14, R7, RZ, 0x1f ;  /* 0x00001fff070e7589 */ /* 0x00092200000e0000 */
[----:B------:R-:W-:Y:S01]  /*0810*/  ISETP.EQ.U32.AND P2, PT, R15, 0x1, PT ;  /* 0x000000010f00780c */ /* 0x000fe20003f42070 */
[----:B0-----:R-:W-:Y:S01]  /*0820*/  IMAD.MOV R20, RZ, RZ, -R8 ;  /* 0x000000ffff147224 */ /* 0x001fe200078e0a08 */
[----:B--2---:R-:W-:-:S02]  /*0830*/  @!UP1 ULEA UR8, UR7, UR6, 0x18 ;  /* 0x0000000607089291 */ /* 0x004fc4000f8ec03f */
[----:B------:R-:W-:-:S04]  /*0840*/  @!UP2 UIADD3 UR6, -UR11, 0x100000, URZ ;  /* 0x001000000b06a890 */ /* 0x000fc8000fffe13f */
[----:B------:R-:W-:Y:S02]  /*0850*/  @!UP2 USHF.L.U32 UR7, UR6, 0xb, URZ ;  /* 0x0000000b0607a899 */ /* 0x000fe4000800063f */
[----:B------:R-:W-:Y:S01]  /*0860*/  @!UP2 USHF.L.U32 UR6, UR6, 0x1, URZ ;  /* 0x000000010606a899 */ /* 0x000fe2000800063f */
[----:B-1----:R-:W-:Y:S01]  /*0870*/  IMAD R9, R25, R20, R6 ;  /* 0x0000001419097224 */ /* 0x002fe200078e0206 */
[----:B------:R-:W-:Y:S01]  /*0880*/  VOTEU.ALL UP1, P0 ;  /* 0x00000000003f7886 */ /* 0x000fe20000020000 */
[----:B------:R-:W-:Y:S01]  /*0890*/  LOP3.LUT P0, RZ, R3, 0x7, RZ, 0xc0, !PT ;  /* 0x0000000703ff7812 */ /* 0x000fe2000780c0ff */
[----:B---3--:R-:W-:Y:S01]  /*08a0*/  @!UP2 ULEA UR9, UR10, UR9, 0x18 ;  /* 0x000000090a09a291 */ /* 0x008fe2000f8ec03f */
[----:B------:R-:W-:Y:S01]  /*08b0*/  @P3 LEA.HI R2, R80, R80, RZ, 0x1 ;  /* 0x0000005050023211 */ /* 0x000fe200078f08ff */
[----:B------:R-:W-:Y:S01]  /*08c0*/  VOTEU.ALL UP2, P1 ;  /* 0x00000000003f7886 */ /* 0x000fe20000840000 */
[----:B------:R-:W-:Y:S01]  /*08d0*/  ISETP.NE.AND P1, PT, R5, 0x3, PT ;  /* 0x000000030500780c */ /* 0x000fe20003f25270 */
[----:B------:R-:W0:Y:S02]  /*08e0*/  FENCE.VIEW.ASYNC.S ;  /* 0x00000000000073c6 */ /* 0x000e240000000000 */
[----:B0-----:R0:W1:Y:S01]  /*08f0*/  @!UP0 SYNCS.EXCH.64 URZ, [UR8+0xd0], UR4 ;  /* 0x0000d004083f85b2 */ /* 0x0010620008000100 */
[----:B------:R-:W-:-:S02]  /*0900*/  @P3 SHF.R.S32.HI R2, RZ, 0x1, R2 ;  /* 0x00000001ff023819 */ /* 0x000fc40000011402 */
[----:B------:R-:W-:Y:S02]  /*0910*/  ISETP.EQ.OR P1, PT, R5, RZ, !P1 ;  /* 0x000000ff0500720c */ /* 0x000fe40004f22670 */
[----:B------:R-:W-:Y:S02]  /*0920*/  @P3 ISETP.NE.AND P5, PT, R2, R9, PT ;  /* 0x000000090200320c */ /* 0x000fe40003fa5270 */
[----:B------:R-:W-:Y:S02]  /*0930*/  ISETP.LT.U32.AND P0, PT, R80, 0x2, !P0 ;  /* 0x000000025000780c */ /* 0x000fe40004701070 */
[----:B------:R-:W-:Y:S02]  /*0940*/  ISETP.EQ.AND P1, PT, R10, RZ, P1 ;  /* 0x000000ff0a00720c */ /* 0x000fe40000f22270 */
[----:B------:R-:W-:Y:S02]  /*0950*/  SEL R2, RZ, 0x1, !P0 ;  /* 0x00000001ff027807 */ /* 0x000fe40004000000 */
[----:B------:R-:W-:-:S02]  /*0960*/  @P3 SEL R81, RZ, 0x1, P5 ;  /* 0x00000001ff513807 */ /* 0x000fc40002800000 */
[----:B------:R-:W-:Y:S01]  /*0970*/  SEL R16, RZ, 0x1, !P1 ;  /* 0x00000001ff107807 */ /* 0x000fe20004800000 */
[----:B------:R0:W2:Y:S01]  /*0980*/  @!UP1 SYNCS.EXCH.64 URZ, [UR8+0xd8], UR4 ;  /* 0x0000d804083f95b2 */ /* 0x0000a20008000100 */
[----:B------:R-:W-:Y:S01]  /*0990*/  NOP ;  /* 0x0000000000007918 */ /* 0x000fe20000000000 */
[----:B------:R-:W-:Y:S02]  /*09a0*/  LOP3.LUT R81, R81, R2, RZ, 0xc0, !PT ;  /* 0x0000000251517212 */ /* 0x000fe400078ec0ff */
[----:B------:R-:W-:Y:S01]  /*09b0*/  SEL R16, R16, 0x2, P6 ;  /* 0x0000000210107807 */ /* 0x000fe20003000000 */
[----:B------:R0:W3:Y:S01]  /*09c0*/  @!UP2 SYNCS.EXCH.64 URZ, [UR9+0xb0], UR6 ;  /* 0x0000b006093fa5b2 */ /* 0x0000e20008000100 */
[----:B------:R0:W0:Y:S01]  /*09d0*/  @!UP3 SYNCS.EXCH.64 URZ, [UR9+0xb8], UR6 ;  /* 0x0000b806093fb5b2 */ /* 0x0000220008000100 */
[----:B------:R0:W0:Y:S01]  /*09e0*/  @!UP4 SYNCS.EXCH.64 URZ, [UR9+0xc0], UR6 ;  /* 0x0000c006093fc5b2 */ /* 0x0000220008000100 */
[----:B------:R0:W0:Y:S01]  /*09f0*/  @!UP5 SYNCS.EXCH.64 URZ, [UR9+0xc8], UR6 ;  /* 0x0000c806093fd5b2 */ /* 0x0000220008000100 */
[----:B------:R-:W-:Y:S01]  /*0a00*/  NOP ;  /* 0x0000000000007918 */ /* 0x000fe20000000000 */
[----:B-1--4-:R-:W-:Y:S05]  /*0a10*/  @!P2 BRA `(.L_x_4) ;  /* 0x000000000008a947 */ /* 0x012fea0003800000 */
[----:B0-23--:R-:W-:Y:S01]  /*0a20*/  UCGABAR_ARV ;  /* 0x00000000000079c7 */ /* 0x00dfe20008000000 */
[----:B------:R-:W-:Y:S05]  /*0a30*/  BRA `(.L_x_5) ;  /* 0x0000000000047947 */ /* 0x000fea0003800000 */
.L_x_4:
[----:B0-23--:R-:W-:Y:S01]  /*0a40*/  NOP ;  /* 0x0000000000007918 */ /* 0x00dfe20000000000 */
.L_x_5:
[----:B------:R-:W-:Y:S01]  /*0a50*/  ULDC.64 UR4, c[0x0][0x598] ;  /* 0x0001660000047ab9 */ /* 0x000fe20000000a00 */
[----:B------:R-:W-:Y:S01]  /*0a60*/  ULDC.64 UR46, c[0x0][0x208] ;  /* 0x00008200002e7ab9 */ /* 0x000fe20000000a00 */
[----:B------:R-:W-:-:S04]  /*0a70*/  ISETP.NE.U32.AND P0, PT, RZ, UR4, PT ;  /* 0x00000004ff007c0c */ /* 0x000fc8000bf05070 */
[----:B------:R-:W-:-:S13]  /*0a80*/  ISETP.NE.AND.EX P0, PT, RZ, UR5, PT, P0 ;  /* 0x00000005ff007c0c */ /* 0x000fda000bf05300 */
[----:B------:R-:W-:Y:S05]  /*0a90*/  @!P0 BRA `(.L_x_6) ;  /* 0x00000000001c8947 */ /* 0x000fea0003800000 */
[----:B------:R-:W0:Y:S02]  /*0aa0*/  LDC.64 R8, c[0x0][0x598] ;  /* 0x00016600ff087b82 */ /* 0x000e240000000a00 */
[----:B0-----:R-:W2:Y:S02]  /*0ab0*/  LDG.E.64 R8, desc[UR46][R8.64] ;  /* 0x0000002e08087981 */ /* 0x001ea4000c1e1b00 */
[----:B--2---:R-:W-:-:S04]  /*0ac0*/  ISETP.NE.U32.AND P0, PT, R8, RZ, PT ;  /* 0x000000ff0800720c */ /* 0x004fc80003f05070 */
[----:B------:R-:W-:-:S13]  /*0ad0*/  ISETP.NE.AND.EX P0, PT, R9, RZ, PT, P0 ;  /* 0x000000ff0900720c */ /* 0x000fda0003f05300 */
[----:B------:R-:W-:Y:S05]  /*0ae0*/  @!P0 BRA `(.L_x_6) ;  /* 0x0000000000088947 */ /* 0x000fea0003800000 */
[----:B------:R0:W5:Y:S01]  /*0af0*/  LD.E R82, desc[UR46][R8.64] ;  /* 0x0000002e08527980 */ /* 0x000162000c101900 */
[----:B------:R-:W-:Y:S05]  /*0b00*/  BRA `(.L_x_7) ;  /* 0x0000000000247947 */ /* 0x000fea0003800000 */
.L_x_6:
[----:B------:R-:W-:Y:S02]  /*0b10*/  ULDC.64 UR4, c[0x0][0x588] ;  /* 0x0001620000047ab9 */ /* 0x000fe40000000a00 */
[----:B------:R-:W-:-:S04]  /*0b20*/  ISETP.NE.U32.AND P0, PT, RZ, UR4, PT ;  /* 0x00000004ff007c0c */ /* 0x000fc8000bf05070 */
[----:B------:R-:W-:-:S13]  /*0b30*/  ISETP.NE.AND.EX P0, PT, RZ, UR5, PT, P0 ;  /* 0x00000005ff007c0c */ /* 0x000fda000bf05300 */
[----:B------:R-:W-:Y:S05]  /*0b40*/  @!P0 BRA `(.L_x_8) ;  /* 0x00000000000c8947 */ /* 0x000fea0003800000 */
[----:B------:R-:W0:Y:S02]  /*0b50*/  LDC.64 R82, c[0x0][0x588] ;  /* 0x00016200ff527b82 */ /* 0x000e240000000a00 */
[----:B0-----:R1:W5:Y:S01]  /*0b60*/  LDG.E R82, desc[UR46][R82.64] ;  /* 0x0000002e52527981 */ /* 0x001362000c1e1900 */
[----:B------:R-:W-:Y:S05]  /*0b70*/  BRA `(.L_x_7) ;  /* 0x0000000000087947 */ /* 0x000fea0003800000 */
.L_x_8:
[----:B------:R-:W-:Y:S02]  /*0b80*/  ULDC UR4, c[0x0][0x580] ;  /* 0x0001600000047ab9 */ /* 0x000fe40000000800 */
[----:B------:R-:W-:-:S07]  /*0b90*/  IMAD.U32 R82, RZ, RZ, UR4 ;  /* 0x00000004ff527e24 */ /* 0x000fce000f8e00ff */
.L_x_7:
[----:B------:R-:W-:Y:S02]  /*0ba0*/  ULDC.64 UR4, c[0x0][0x5a0] ;  /* 0x0001680000047ab9 */ /* 0x000fe40000000a00 */
[----:B------:R-:W-:-:S04]  /*0bb0*/  ISETP.NE.U32.AND P0, PT, RZ, UR4, PT ;  /* 0x00000004ff007c0c */ /* 0x000fc8000bf05070 */
[----:B------:R-:W-:-:S13]  /*0bc0*/  ISETP.NE.AND.EX P0, PT, RZ, UR5, PT, P0 ;  /* 0x00000005ff007c0c */ /* 0x000fda000bf05300 */
[----:B------:R-:W-:Y:S05]  /*0bd0*/  @!P0 BRA `(.L_x_9) ;  /* 0x00000000001c8947 */ /* 0x000fea0003800000 */
[----:B0-----:R-:W0:Y:S02]  /*0be0*/  LDC.64 R8, c[0x0][0x5a0] ;  /* 0x00016800ff087b82 */ /* 0x001e240000000a00 */
[----:B0-----:R-:W2:Y:S02]  /*0bf0*/  LDG.E.64 R8, desc[UR46][R8.64] ;  /* 0x0000002e08087981 */ /* 0x001ea4000c1e1b00 */
[----:B--2---:R-:W-:-:S04]  /*0c00*/  ISETP.NE.U32.AND P0, PT, R8, RZ, PT ;  /* 0x000000ff0800720c */ /* 0x004fc80003f05070 */
[----:B------:R-:W-:-:S13]  /*0c10*/  ISETP.NE.AND.EX P0, PT, R9, RZ, PT, P0 ;  /* 0x000000ff0900720c */ /* 0x000fda0003f05300 */
[----:B------:R-:W-:Y:S05]  /*0c20*/  @!P0 BRA `(.L_x_9) ;  /* 0x0000000000088947 */ /* 0x000fea0003800000 */
[----:B-1----:R0:W5:Y:S01]  /*0c30*/  LD.E R83, desc[UR46][R8.64] ;  /* 0x0000002e08537980 */ /* 0x002162000c101900 */
[----:B------:R-:W-:Y:S05]  /*0c40*/  BRA `(.L_x_10) ;  /* 0x0000000000247947 */ /* 0x000fea0003800000 */
.L_x_9:
[----:B------:R-:W-:Y:S02]  /*0c50*/  ULDC.64 UR4, c[0x0][0x590] ;  /* 0x0001640000047ab9 */ /* 0x000fe40000000a00 */
[----:B------:R-:W-:-:S04]  /*0c60*/  ISETP.NE.U32.AND P0, PT, RZ, UR4, PT ;  /* 0x00000004ff007c0c */ /* 0x000fc8000bf05070 */
[----:B------:R-:W-:-:S13]  /*0c70*/  ISETP.NE.AND.EX P0, PT, RZ, UR5, PT, P0 ;  /* 0x00000005ff007c0c */ /* 0x000fda000bf05300 */
[----:B------:R-:W-:Y:S05]  /*0c80*/  @!P0 BRA `(.L_x_11) ;  /* 0x00000000000c8947 */ /* 0x000fea0003800000 */
[----:B0-----:R-:W1:Y:S02]  /*0c90*/  LDC.64 R8, c[0x0][0x590] ;  /* 0x00016400ff087b82 */ /* 0x001e640000000a00 */
[----:B-1----:R1:W5:Y:S01]  /*0ca0*/  LDG.E R83, desc[UR46][R8.64] ;  /* 0x0000002e08537981 */ /* 0x002362000c1e1900 */
[----:B------:R-:W-:Y:S05]  /*0cb0*/  BRA `(.L_x_10) ;  /* 0x0000000000087947 */ /* 0x000fea0003800000 */
.L_x_11:
[----:B------:R-:W-:Y:S02]  /*0cc0*/  ULDC UR4, c[0x0][0x584] ;  /* 0x0001610000047ab9 */ /* 0x000fe40000000800 */
[----:B-1----:R-:W-:-:S07]  /*0cd0*/  IMAD.U32 R83, RZ, RZ, UR4 ;  /* 0x00000004ff537e24 */ /* 0x002fce000f8e00ff */
.L_x_10:
[----:B------:R-:W2:Y:S01]  /*0ce0*/  LDC R2, c[0x0][0x65c] ;  /* 0x00019700ff027b82 */ /* 0x000ea20000000800 */
[----:B------:R-:W-:Y:S01]  /*0cf0*/  ULDC UR6, c[0x0][0x28c] ;  /* 0x0000a30000067ab9 */ /* 0x000fe20000000800 */
[----:B------:R-:W-:Y:S01]  /*0d00*/  ISETP.NE.AND P0, PT, R10, 0x2, PT ;  /* 0x000000020a00780c */ /* 0x000fe20003f05270 */
[----:B------:R-:W-:Y:S01]  /*0d10*/  UIADD3 UR6, UR6, 0x3f, URZ ;  /* 0x0000003f06067890 */ /* 0x000fe2000fffe03f */
[----:B01----:R-:W-:Y:S01]  /*0d20*/  IMAD.U32 R8, RZ, RZ, UR12 ;  /* 0x0000000cff087e24 */ /* 0x003fe2000f8e00ff */
[----:B------:R-:W-:Y:S01]  /*0d30*/  UMOV UR36, URZ ;  /* 0x0000003f00247c82 */ /* 0x000fe20008000000 */
[----:B------:R-:W-:Y:S01]  /*0d40*/  IMAD.MOV.U32 R9, RZ, RZ, RZ ;  /* 0x000000ffff097224 */ /* 0x000fe200078e00ff */
[----:B------:R-:W-:Y:S01]  /*0d50*/  USHF.R.S32.HI UR7, URZ, 0x1f, UR6 ;  /* 0x0000001f3f077899 */ /* 0x000fe20008011406 */
[----:B------:R-:W-:Y:S01]  /*0d60*/  UMOV UR37, URZ ;  /* 0x0000003f00257c82 */ /* 0x000fe20008000000 */
[----:B------:R-:W-:Y:S02]  /*0d70*/  ULDC.64 UR8, c[0x0][0x650] ;  /* 0x0001940000087ab9 */ /* 0x000fe40000000a00 */
[----:B------:R-:W-:-:S04]  /*0d80*/  ULEA.HI UR7, UR7, UR6, URZ, 0x6 ;  /* 0x0000000607077291 */ /* 0x000fc8000f8f303f */
[----:B------:R-:W-:Y:S01]  /*0d90*/  USHF.R.S32.HI UR38, URZ, 0x6, UR7 ;  /* 0x000000063f267899 */ /* 0x000fe20008011407 */
[----:B--2---:R-:W-:-:S13]  /*0da0*/  ISETP.NE.AND P1, PT, R2, 0x1, PT ;  /* 0x000000010200780c */ /* 0x004fda0003f25270 */
[----:B------:R-:W0:Y:S01]  /*0db0*/  @P1 LDC R19, c[0x0][0x10] ;  /* 0x00000400ff131b82 */ /* 0x000e220000000800 */
[----:B------:R-:W-:Y:S02]  /*0dc0*/  @P1 IMAD.MOV.U32 R7, RZ, RZ, RZ ;  /* 0x000000ffff071224 */ /* 0x000fe400078e00ff */
[----:B------:R-:W-:-:S05]  /*0dd0*/  @P1 IMAD.MOV.U32 R17, RZ, RZ, RZ ;  /* 0x000000ffff111224 */ /* 0x000fca00078e00ff */
[----:B------:R-:W1:Y:S01]  /*0de0*/  @!P1 LDC R11, c[0x0][0xc] ;  /* 0x00000300ff0b9b82 */ /* 0x000e620000000800 */
[----:B------:R-:W-:Y:S01]  /*0df0*/  ULDC UR4, c[0x0][0xc] ;  /* 0x0000030000047ab9 */ /* 0x000fe20000000800 */
[----:B------:R-:W-:Y:S02]  /*0e00*/  ULDC UR5, c[0x0][0x10] ;  /* 0x0000040000057ab9 */ /* 0x000fe40000000800 */
[----:B------:R-:W-:-:S04]  /*0e10*/  UIMAD.WIDE.U32 UR4, UR4, UR5, URZ ;  /* 0x00000005040472a5 */ /* 0x000fc8000f8e003f */
[----:B------:R-:W2:Y:S01]  /*0e20*/  LDC R2, c[0x0][0x14] ;  /* 0x00000500ff027b82 */ /* 0x000ea20000000800 */
[----:B0-----:R-:W-:-:S04]  /*0e30*/  @P1 IMAD.WIDE.U32 R18, R19, UR12, R6 ;  /* 0x0000000c13121c25 */ /* 0x001fc8000f8e0006 */
[----:B------:R-:W-:Y:S02]  /*0e40*/  @P1 IMAD.IADD R17, R19, 0x1, R17 ;  /* 0x0000000113111824 */ /* 0x000fe400078e0211 */
[----:B-1----:R-:W-:-:S04]  /*0e50*/  @!P1 IMAD.WIDE.U32 R8, R6, R11, R8 ;  /* 0x0000000b06089225 */ /* 0x002fc800078e0008 */
[----:B------:R-:W-:Y:S02]  /*0e60*/  @!P1 IMAD.MOV.U32 R18, RZ, RZ, R8 ;  /* 0x000000ffff129224 */ /* 0x000fe400078e0008 */
[----:B------:R-:W-:Y:S02]  /*0e70*/  @!P1 IMAD.MOV.U32 R17, RZ, RZ, R9 ;  /* 0x000000ffff119224 */ /* 0x000fe400078e0009 */
[----:B--2---:R-:W-:-:S04]  /*0e80*/  IMAD.WIDE.U32 R12, R2, UR4, RZ ;  /* 0x00000004020c7c25 */ /* 0x004fc8000f8e00ff */
[----:B------:R-:W-:Y:S01]  /*0e90*/  IMAD R23, R2, UR5, RZ ;  /* 0x0000000502177c24 */ /* 0x000fe2000f8e02ff */
[----:B------:R0:W-:Y:S03]  /*0ea0*/  STL.64 [R1], R12 ;  /* 0x0000000c01007387 */ /* 0x0001e60000100a00 */
[----:B------:R-:W-:Y:S01]  /*0eb0*/  IMAD.IADD R23, R13, 0x1, R23 ;  /* 0x000000010d177824 */ /* 0x000fe200078e0217 */
[----:B------:R-:W-:Y:S06]  /*0ec0*/  @P0 BRA `(.L_x_12) ;  /* 0x0000000000200947 */ /* 0x000fec0003800000 */
[----:B------:R-:W-:Y:S01]  /*0ed0*/  UISETP.GE.U32.AND UP0, UPT, UR38, 0xa, UPT ;  /* 0x0000000a2600788c */ /* 0x000fe2000bf06070 */
[----:B------:R-:W-:Y:S01]  /*0ee0*/  IADD3 R18, P0, R18, R12, RZ ;  /* 0x0000000c12127210 */ /* 0x000fe20007f1e0ff */
[----:B------:R-:W-:Y:S01]  /*0ef0*/  UIMAD.WIDE.U32 UR4, UR38, -0x33333333, URZ ;  /* 0xcccccccd260478a5 */ /* 0x000fe2000f8e003f */
[----:B------:R-:W-:-:S03]  /*0f00*/  UMOV UR37, URZ ;  /* 0x0000003f00257c82 */ /* 0x000fc60008000000 */
[----:B------:R-:W-:Y:S01]  /*0f10*/  USHF.R.U32.HI UR4, URZ, 0x3, UR5 ;  /* 0x000000033f047899 */ /* 0x000fe20008011605 */
[----:B------:R-:W-:-:S03]  /*0f20*/  IMAD.X R17, R23, 0x1, R17, P0 ;  /* 0x0000000117117824 */ /* 0x000fc600000e0611 */
[----:B------:R-:W-:Y:S02]  /*0f30*/  UIMAD UR36, UR4, -0xa, UR38 ;  /* 0xfffffff6042478a4 */ /* 0x000fe4000f8e0226 */
[----:B------:R-:W-:-:S12]  /*0f40*/  @UP0 ULOP3.LUT UR37, UR4, 0x1, URZ, 0xc0, !UPT ;  /* 0x0000000104250892 */ /* 0x000fd8000f8ec03f */
.L_x_12:
[----:B------:R-:W-:Y:S01]  /*0f50*/  ISETP.GE.U32.AND P0, PT, R18, UR8, PT ;  /* 0x0000000812007c0c */ /* 0x000fe2000bf06070 */
[----:B------:R-:W-:Y:S01]  /*0f60*/  IMAD.MOV.U32 R19, RZ, RZ, -0x1 ;  /* 0xffffffffff137424 */ /* 0x000fe200078e00ff */
[----:B------:R-:W-:Y:S01]  /*0f70*/  PRMT R8, RZ, 0x7610, R8 ;  /* 0x00007610ff087816 */ /* 0x000fe20000000008 */
[----:B------:R-:W-:Y:S01]  /*0f80*/  IMAD.MOV.U32 R22, RZ, RZ, -0x1 ;  /* 0xffffffffff167424 */ /* 0x000fe200078e00ff */
[----:B------:R-:W-:Y:S01]  /*0f90*/  ISETP.GE.U32.AND.EX P0, PT, R17, UR9, PT, P0 ;  /* 0x0000000911007c0c */ /* 0x000fe2000bf06100 */
[----:B------:R-:W-:-:S12]  /*0fa0*/  IMAD.MOV.U32 R2, RZ, RZ, -0x1 ;  /* 0xffffffffff027424 */ /* 0x000fd800078e00ff */
[----:B------:R-:W-:Y:S05]  /*0fb0*/  @P0 BRA `(.L_x_13) ;  /* 0x00000004002c0947 */ /* 0x000fea0003800000 */
[----:B------:R-:W1:Y:S01]  /*0fc0*/  LDC.64 R26, c[0x0][0x628] ;  /* 0x00018a00ff1a7b82 */ /* 0x000e620000000a00 */
[----:B------:R-:W-:Y:S02]  /*0fd0*/  IMAD.MOV.U32 R8, RZ, RZ, R18 ;  /* 0x000000ffff087224 */ /* 0x000fe400078e0012 */
[----:B------:R-:W-:-:S05]  /*0fe0*/  IMAD.MOV.U32 R9, RZ, RZ, R17 ;  /* 0x000000ffff097224 */ /* 0x000fca00078e0011 */
[----:B------:R-:W2:Y:S08]  /*0ff0*/  LDC R2, c[0x0][0x630] ;  /* 0x00018c00ff027b82 */ /* 0x000eb00000000800 */
[----:B------:R-:W3:Y:S01]  /*1000*/  LDC.64 R28, c[0x0][0x620] ;  /* 0x00018800ff1c7b82 */ /* 0x000ee20000000a00 */
[----:B-1----:R-:W-:-:S04]  /*1010*/  ISETP.NE.U32.AND P0, PT, R26, RZ, PT ;  /* 0x000000ff1a00720c */ /* 0x002fc80003f05070 */
[----:B------:R-:W-:-:S13]  /*1020*/  ISETP.NE.AND.EX P0, PT, R27, RZ, PT, P0 ;  /* 0x000000ff1b00720c */ /* 0x000fda0003f05300 */
[----:B--23--:R-:W-:Y:S05]  /*1030*/  @!P0 BRA `(.L_x_14) ;  /* 0x0000000000288947 */ /* 0x00cfea0003800000 */
[----:B0-----:R-:W0:Y:S02]  /*1040*/  LDC R13, c[0x0][0x634] ;  /* 0x00018d00ff0d7b82 */ /* 0x001e240000000800 */
[----:B0-----:R-:W-:-:S05]  /*1050*/  IADD3 R13, P0, R18, R13, RZ ;  /* 0x0000000d120d7210 */ /* 0x001fca0007f1e0ff */
[----:B------:R-:W-:-:S04]  /*1060*/  IMAD.X R15, RZ, RZ, R17, P0 ;  /* 0x000000ffff0f7224 */ /* 0x000fc800000e0611 */
[----:B------:R-:W-:-:S04]  /*1070*/  IMAD.WIDE.U32 R8, R15, R26, RZ ;  /* 0x0000001a0f087225 */ /* 0x000fc800078e00ff */
[----:B------:R-:W-:-:S04]  /*1080*/  IMAD.WIDE.U32 R10, P0, R13, R27, R8 ;  /* 0x0000001b0d0a7225 */ /* 0x000fc80007800008 */
[----:B------:R-:W-:-:S04]  /*1090*/  IMAD.WIDE.U32 R8, R13, R26, RZ ;  /* 0x0000001a0d087225 */ /* 0x000fc800078e00ff */
[----:B------:R-:W-:Y:S01]  /*10a0*/  IMAD.X R13, RZ, RZ, RZ, P0 ;  /* 0x000000ffff0d7224 */ /* 0x000fe200000e06ff */
[----:B------:R-:W-:Y:S01]  /*10b0*/  IADD3 RZ, P0, R9, R10, RZ ;  /* 0x0000000a09ff7210 */ /* 0x000fe20007f1e0ff */
[----:B------:R-:W-:-:S04]  /*10c0*/  IMAD.MOV.U32 R12, RZ, RZ, R11 ;  /* 0x000000ffff0c7224 */ /* 0x000fc800078e000b */
[----:B------:R-:W-:-:S08]  /*10d0*/  IMAD.WIDE.U32.X R8, R15, R27, R12, P0 ;  /* 0x0000001b0f087225 */ /* 0x000fd000000e040c */
.L_x_14:
[----:B------:R-:W1:Y:S01]  /*10e0*/  LDC.64 R32, c[0x0][0x640] ;  /* 0x00019000ff207b82 */ /* 0x000e620000000a00 */
[-C--:B------:R-:W-:Y:S01]  /*10f0*/  SHF.R.U64 R30, R8, R2.reuse, R9 ;  /* 0x00000002081e7219 */ /* 0x080fe20000001209 */
[----:B------:R-:W-:Y:S01]  /*1100*/  IMAD.MOV.U32 R19, RZ, RZ, R17 ;  /* 0x000000ffff137224 */ /* 0x000fe200078e0011 */
[----:B------:R-:W-:Y:S01]  /*1110*/  SHF.R.U32.HI R2, RZ, R2, R9 ;  /* 0x00000002ff027219 */ /* 0x000fe20000011609 */
[----:B------:R-:W-:Y:S01]  /*1120*/  IMAD.MOV.U32 R26, RZ, RZ, 0x1 ;  /* 0x00000001ff1a7424 */ /* 0x000fe200078e00ff */
[----:B------:R-:W-:-:S03]  /*1130*/  IADD3 R11, P0, RZ, -R30, RZ ;  /* 0x8000001eff0b7210 */ /* 0x000fc60007f1e0ff */
[----:B------:R-:W2:Y:S02]  /*1140*/  LDC R10, c[0x0][0x618] ;  /* 0x00018600ff0a7b82 */ /* 0x000ea40000000800 */
[----:B------:R-:W-:-:S04]  /*1150*/  IMAD.X R9, RZ, RZ, ~R2, P0 ;  /* 0x000000ffff097224 */ /* 0x000fc800000e0e02 */
[-C--:B------:R-:W-:Y:S02]  /*1160*/  IMAD R2, R9, R28.reuse, RZ ;  /* 0x0000001c09027224 */ /* 0x080fe400078e02ff */
[----:B0-----:R-:W0:Y:S01]  /*1170*/  LDC R13, c[0x0][0x608] ;  /* 0x00018200ff0d7b82 */ /* 0x001e220000000800 */
[----:B------:R-:W-:-:S04]  /*1180*/  IMAD.WIDE.U32 R8, R11, R28, R18 ;  /* 0x0000001c0b087225 */ /* 0x000fc800078e0012 */
[----:B------:R-:W-:Y:S02]  /*1190*/  IMAD R11, R11, R29, R2 ;  /* 0x0000001d0b0b7224 */ /* 0x000fe400078e0202 */
[----:B------:R-:W-:Y:S01]  /*11a0*/  IMAD.MOV.U32 R2, RZ, RZ, -0x1 ;  /* 0xffffffffff027424 */ /* 0x000fe200078e00ff */
[----:B------:R-:W3:Y:S01]  /*11b0*/  LDC R31, c[0x0][0x658] ;  /* 0x00019600ff1f7b82 */ /* 0x000ee20000000800 */
[----:B------:R-:W-:Y:S01]  /*11c0*/  IMAD.IADD R9, R9, 0x1, R11 ;  /* 0x0000000109097824 */ /* 0x000fe200078e020b */
[----:B-1----:R-:W-:-:S04]  /*11d0*/  ISETP.NE.U32.AND P0, PT, R32, RZ, PT ;  /* 0x000000ff2000720c */ /* 0x002fc80003f05070 */
[----:B------:R-:W-:Y:S02]  /*11e0*/  ISETP.NE.AND.EX P0, PT, R33, RZ, PT, P0 ;  /* 0x000000ff2100720c */ /* 0x000fe40003f05300 */
[----:B------:R-:W1:Y:S01]  /*11f0*/  LDC R29, c[0x0][0x600] ;  /* 0x00018000ff1d7b82 */ /* 0x000e620000000800 */
[-CC-:B--2---:R-:W-:Y:S02]  /*1200*/  SHF.R.U64 R27, R8, R10.reuse, R9.reuse ;  /* 0x0000000a081b7219 */ /* 0x184fe40000001209 */
[----:B------:R-:W-:-:S05]  /*1210*/  SHF.R.U32.HI R8, RZ, R10, R9 ;  /* 0x0000000aff087219 */ /* 0x000fca0000011609 */
[----:B------:R-:W2:Y:S01]  /*1220*/  LDC R22, c[0x0][0x648] ;  /* 0x00019200ff167b82 */ /* 0x000ea20000000800 */
[-CC-:B0-----:R-:W-:Y:S02]  /*1230*/  SHF.R.U64 R34, R27, R13.reuse, R8.reuse ;  /* 0x0000000d1b227219 */ /* 0x181fe40000001208 */
[----:B------:R-:W-:-:S05]  /*1240*/  SHF.R.U32.HI R8, RZ, R13, R8 ;  /* 0x0000000dff087219 */ /* 0x000fca0000011608 */
[----:B------:R-:W0:Y:S01]  /*1250*/  LDC R24, c[0x0][0x638] ;  /* 0x00018e00ff187b82 */ /* 0x000e220000000800 */
[-CC-:B---3--:R-:W-:Y:S02]  /*1260*/  SHF.R.U64 R36, R34, R31.reuse, R8.reuse ;  /* 0x0000001f22247219 */ /* 0x188fe40000001208 */
[-C--:B------:R-:W-:Y:S02]  /*1270*/  SHF.L.U32 R2, R2, R31.reuse, RZ ;  /* 0x0000001f02027219 */ /* 0x080fe400000006ff */
[----:B------:R-:W-:Y:S01]  /*1280*/  SHF.R.U32.HI R9, RZ, R31, R8 ;  /* 0x0000001fff097219 */ /* 0x000fe20000011608 */
[----:B------:R-:W-:Y:S01]  /*1290*/  IMAD.MOV.U32 R8, RZ, RZ, R36 ;  /* 0x000000ffff087224 */ /* 0x000fe200078e0024 */
[----:B------:R-:W-:Y:S01]  /*12a0*/  LOP3.LUT R15, RZ, R2, RZ, 0x33, !PT ;  /* 0x00000002ff0f7212 */ /* 0x000fe200078e33ff */
[----:B------:R-:W3:Y:S01]  /*12b0*/  LDC R28, c[0x0][0x610] ;  /* 0x00018400ff1c7b82 */ /* 0x000ee20000000800 */
[----:B------:R-:W-:Y:S05]  /*12c0*/  @!P0 BRA `(.L_x_15) ;  /* 0x0000000000288947 */ /* 0x000fea0003800000 */
[----:B------:R-:W4:Y:S02]  /*12d0*/  LDC R13, c[0x0][0x64c] ;  /* 0x00019300ff0d7b82 */ /* 0x000f240000000800 */
[----:B----4-:R-:W-:-:S05]  /*12e0*/  IADD3 R13, P0, R36, R13, RZ ;  /* 0x0000000d240d7210 */ /* 0x010fca0007f1e0ff */
        /* <DEDUP_REMOVED lines=8> */
.L_x_15:
[----:B--2---:R-:W-:Y:S01]  /*1370*/  SHF.R.U64 R7, R8, R22, R9 ;  /* 0x0000001608077219 */ /* 0x004fe20000001209 */
[----:B-1----:R-:W-:Y:S01]  /*1380*/  VIADD R8, R29, 0xffffffff ;  /* 0xffffffff1d087836 */ /* 0x002fe20000000000 */
[----:B------:R-:W-:Y:S01]  /*1390*/  SHF.L.U32 R2, R26, R31, RZ ;  /* 0x0000001f1a027219 */ /* 0x000fe200000006ff */
[----:B------:R-:W-:Y:S01]  /*13a0*/  @P1 IMAD R21, R25, R20, R6 ;  /* 0x0000001419151224 */ /* 0x000fe200078e0206 */
[----:B------:R-:W-:Y:S01]  /*13b0*/  LOP3.LUT R15, R34, R15, RZ, 0xc0, !PT ;  /* 0x0000000f220f7212 */ /* 0x000fe200078ec0ff */
[----:B------:R-:W-:Y:S01]  /*13c0*/  IMAD.MOV R9, RZ, RZ, -R7 ;  /* 0x000000ffff097224 */ /* 0x000fe200078e0a07 */
[----:B------:R-:W-:-:S03]  /*13d0*/  LOP3.LUT R8, R27, R8, RZ, 0xc0, !PT ;  /* 0x000000081b087212 */ /* 0x000fc600078ec0ff */
[----:B------:R-:W-:Y:S02]  /*13e0*/  IMAD R6, R2, R7, R15 ;  /* 0x0000000702067224 */ /* 0x000fe400078e020f */
[----:B0-----:R-:W-:Y:S02]  /*13f0*/  IMAD R2, R9, R24, R36 ;  /* 0x0000001809027224 */ /* 0x001fe400078e0224 */
[----:B---3--:R-:W-:Y:S02]  /*1400*/  IMAD R19, R6, R28, R21 ;  /* 0x0000001c06137224 */ /* 0x008fe400078e0215 */
[----:B------:R-:W-:Y:S02]  /*1410*/  IMAD R2, R2, R29, R8 ;  /* 0x0000001d02027224 */ /* 0x000fe400078e0208 */
[----:B------:R-:W-:-:S03]  /*1420*/  IMAD.MOV.U32 R6, RZ, RZ, 0x1 ;  /* 0x00000001ff067424 */ /* 0x000fc600078e00ff */
[----:B------:R-:W-:Y:S02]  /*1430*/  SEL R22, R2, R19, !P1 ;  /* 0x0000001302167207 */ /* 0x000fe40004800000 */
[----:B------:R-:W-:Y:S01]  /*1440*/  SEL R19, R19, R2, !P1 ;  /* 0x0000000213137207 */ /* 0x000fe20004800000 */
[----:B------:R-:W-:Y:S01]  /*1450*/  IMAD.MOV.U32 R2, RZ, RZ, R30 ;  /* 0x000000ffff027224 */ /* 0x000fe200078e001e */
[----:B------:R-:W-:-:S07]  /*1460*/  PRMT R8, R6, 0x7610, R8 ;  /* 0x0000761006087816 */ /* 0x000fce0000000008 */
.L_x_13:
[----:B------:R-:W-:Y:S05]  /*1470*/  @!P2 BRA `(.L_x_16) ;  /* 0x00000000000ca947 */ /* 0x000fea0003800000 */
[----:B------:R-:W-:Y:S01]  /*1480*/  UCGABAR_WAIT ;  /* 0x0000000000007dc7 */ /* 0x000fe20008000000 */
[----:B------:R-:W-:Y:S01]  /*1490*/  CCTL.IVALL ;  /* 0x00000000ff00798f */ /* 0x000fe20002000000 */
[----:B------:R-:W-:Y:S05]  /*14a0*/  BRA `(.L_x_17) ;  /* 0x0000000000047947 */ /* 0x000fea0003800000 */
.L_x_16:
[----:B------:R-:W-:Y:S06]  /*14b0*/  BAR.SYNC.DEFER_BLOCKING 0x0 ;  /* 0x0000000000007b1d */ /* 0x000fec0000010000 */
.L_x_17:
[----:B------:R-:W-:Y:S05]  /*14c0*/  @!P4 BRA `(.L_x_18) ;  /* 0x000000600040c947 */ /* 0x000fea0003800000 */
[----:B------:R-:W-:-:S13]  /*14d0*/  ISETP.GT.U32.AND P0, PT, R35, 0x1, PT ;  /* 0x000000012300780c */ /* 0x000fda0003f04070 */
[----:B------:R-:W-:Y:S05]  /*14e0*/  @P0 EXIT ;  /* 0x000000000000094d */ /* 0x000fea0003800000 */
.L_x_19:
[----:B------:R-:W-:-:S08]  /*14f0*/  NOP ;  /* 0x0000000000007918 */ /* 0x000fd00000000000 */
[----:B------:R-:W1:Y:S02]  /*1500*/  USETMAXREG.TRY_ALLOC.CTAPOOL UP0, 0xe8 ;  /* 0x000000e8000079c8 */ /* 0x000e640008000600 */
[----:B-1----:R-:W-:-:S13]  /*1510*/  PLOP3.LUT P0, PT, PT, PT, UP0, 0x80, 0x0 ;  /* 0x000000000000781c */ /* 0x002fda0003f0f008 */
[----:B------:R-:W-:Y:S05]  /*1520*/  @!P0 BRA `(.L_x_19) ;  /* 0xfffffffc00f08947 */ /* 0x000fea000383ffff */
[----:B------:R-:W-:-:S13]  /*1530*/  LOP3.LUT P0, RZ, R8, 0xff, RZ, 0xc0, !PT ;  /* 0x000000ff08ff7812 */ /* 0x000fda000780c0ff */
[----:B------:R-:W-:Y:S05]  /*1540*/  @!P0 EXIT ;  /* 0x000000000000894d */ /* 0x000fea0003800000 */
[----:B------:R-:W1:Y:S01]  /*1550*/  S2UR UR4, SR_CgaCtaId ;  /* 0x00000000000479c3 */ /* 0x000e620000008800 */
[----:B------:R-:W-:Y:S01]  /*1560*/  VIADD R14, R14, 0xffffffff ;  /* 0xffffffff0e0e7836 */ /* 0x000fe20000000000 */
[CC--:B------:R-:W-:Y:S01]  /*1570*/  LEA.HI R4, R0.reuse, R3.reuse, RZ, 0x2 ;  /* 0x0000000300047211 */ /* 0x0c0fe200078f10ff */
[----:B------:R-:W-:Y:S01]  /*1580*/  UMOV UR40, 0x400 ;  /* 0x0000040000287882 */ /* 0x000fe20000000000 */
[----:B------:R-:W-:Y:S01]  /*1590*/  LEA.HI R0, R0, R3, RZ, 0x5 ;  /* 0x0000000300007211 */ /* 0x000fe200078f28ff */
[----:B------:R-:W-:Y:S01]  /*15a0*/  UISETP.LT.AND UP0, UPT, UR38, 0x1, UPT ;  /* 0x000000012600788c */ /* 0x000fe2000bf01270 */
[----:B------:R-:W-:Y:S01]  /*15b0*/  R2UR UR41, R14 ;  /* 0x000000000e2972ca */ /* 0x000fe200000e0000 */
[----:B------:R-:W-:Y:S01]  /*15c0*/  ULDC UR6, c[0x0][0x284] ;  /* 0x0000a10000067ab9 */ /* 0x000fe20000000800 */
[--C-:B------:R-:W-:Y:S01]  /*15d0*/  SHF.R.S32.HI R84, RZ, 0x2, R4.reuse ;  /* 0x00000002ff547819 */ /* 0x100fe20000011404 */
[----:B------:R-:W-:Y:S01]  /*15e0*/  USEL UR43, UR38, 0x1, UP0 ;  /* 0x00000001262b7887 */ /* 0x000fe20008000000 */
[----:B------:R-:W-:Y:S01]  /*15f0*/  SHF.R.S32.HI R5, RZ, 0x1f, R4 ;  /* 0x0000001fff057819 */ /* 0x000fe20000011404 */
[----:B------:R-:W-:Y:S01]  /*1600*/  USHF.L.U32 UR39, UR38, 0x1, URZ ;  /* 0x0000000126277899 */ /* 0x000fe2000800063f */
[----:B------:R-:W-:Y:S01]  /*1610*/  LOP3.LUT R86, R4, 0xfffffffc, RZ, 0xc0, !PT ;  /* 0xfffffffc04567812 */ /* 0x000fe200078ec0ff */
[----:B------:R-:W-:Y:S01]  /*1620*/  UIADD3 UR43, -UR43, UR38, URZ ;  /* 0x000000262b2b7290 */ /* 0x000fe2000fffe13f */
[----:B------:R-:W-:-:S02]  /*1630*/  LEA.HI R5, R5, R84, RZ, 0x3 ;  /* 0x0000005405057211 */ /* 0x000fc400078f18ff */
[----:B------:R-:W-:Y:S01]  /*1640*/  ISETP.NE.AND P0, PT, R14, RZ, PT ;  /* 0x000000ff0e00720c */ /* 0x000fe20003f05270 */
[----:B------:R-:W-:Y:S01]  /*1650*/  IMAD.IADD R86, R3, 0x1, -R86 ;  /* 0x0000000103567824 */ /* 0x000fe200078e0a56 */
[----:B------:R-:W-:Y:S01]  /*1660*/  LOP3.LUT R5, R5, 0xfffffff8, RZ, 0xc0, !PT ;  /* 0xfffffff805057812 */ /* 0x000fe200078ec0ff */
[----:B------:R-:W-:Y:S01]  /*1670*/  USHF.L.U32 UR41, UR41, 0x3, URZ ;  /* 0x0000000329297899 */ /* 0x000fe2000800063f */
[----:B------:R-:W-:Y:S02]  /*1680*/  LOP3.LUT R96, R16, 0x1, RZ, 0xfc, !PT ;  /* 0x0000000110607812 */ /* 0x000fe400078efcff */
[----:B------:R-:W-:Y:S01]  /*1690*/  SEL R97, RZ, 0x1, P0 ;  /* 0x00000001ff617807 */ /* 0x000fe20000000000 */
[----:B------:R-:W-:Y:S01]  /*16a0*/  IMAD.IADD R84, R84, 0x1, -R5 ;  /* 0x0000000154547824 */ /* 0x000fe200078e0a05 */
[----:B-1----:R-:W-:Y:S01]  /*16b0*/  ULEA UR40, UR4, UR40, 0x18 ;  /* 0x0000002804287291 */ /* 0x002fe2000f8ec03f */
[----:B------:R-:W-:Y:S01]  /*16c0*/  SHF.R.S32.HI R5, RZ, 0x5, R0 ;  /* 0x00000005ff057819 */ /* 0x000fe20000011400 */
[----:B------:R-:W-:-:S02]  /*16d0*/  IMAD.U32 R88, RZ, RZ, UR41 ;  /* 0x00000029ff587e24 */ /* 0x000fc4000f8e00ff */
[----:B------:R-:W-:Y:S01]  /*16e0*/  UIADD3 UR42, UR40, 0xb0, URZ ;  /* 0x000000b0282a7890 */ /* 0x000fe2000fffe03f */
[--C-:B------:R-:W-:Y:S01]  /*16f0*/  SHF.R.S32.HI R85, RZ, 0x1f, R84.reuse ;  /* 0x0000001fff557819 */ /* 0x100fe20000011454 */
[----:B------:R-:W-:Y:S01]  /*1700*/  UIADD3 UR4, UR40, 0x14180, URZ ;  /* 0x0001418028047890 */ /* 0x000fe2000fffe03f */
[C-C-:B------:R-:W-:Y:S01]  /*1710*/  IMAD R91, R5.reuse, -0x10, -R84.reuse ;  /* 0xfffffff0055b7824 */ /* 0x140fe200078e0a54 */
[----:B------:R-:W-:Y:S01]  /*1720*/  UIADD3 UR5, UR40, 0x180, URZ ;  /* 0x0000018028057890 */ /* 0x000fe2000fffe03f */
[C---:B------:R-:W-:Y:S01]  /*1730*/  LOP3.LUT R90, R88.reuse, 0x8, RZ, 0xc0, !PT ;  /* 0x00000008585a7812 */ /* 0x040fe200078ec0ff */
[----:B------:R-:W-:Y:S01]  /*1740*/  USHF.R.U32.HI UR4, URZ, 0x4, UR4 ;  /* 0x000000043f047899 */ /* 0x000fe20008011604 */
[----:B------:R-:W-:Y:S01]  /*1750*/  IMAD.U32 R87, RZ, RZ, UR42 ;  /* 0x0000002aff577e24 */ /* 0x000fe2000f8e00ff */
[----:B------:R-:W-:Y:S01]  /*1760*/  USHF.R.U32.HI UR5, URZ, 0x4, UR5 ;  /* 0x000000043f057899 */ /* 0x000fe20008011605 */
[----:B------:R-:W-:Y:S01]  /*1770*/  IMAD.WIDE R84, R5, 0x10, R84 ;  /* 0x0000001005547825 */ /* 0x000fe200078e0254 */
[----:B------:R-:W-:Y:S01]  /*1780*/  ULOP3.LUT UR4, UR4, 0x3fff, URZ, 0xc0, !UPT ;  /* 0x00003fff04047892 */ /* 0x000fe2000f8ec03f */
[----:B------:R-:W-:Y:S01]  /*1790*/  LOP3.LUT R88, R88, 0x8, RZ, 0xc, !PT ;  /* 0x0000000858587812 */ /* 0x000fe200078e0cff */
[----:B------:R-:W-:Y:S01]  /*17a0*/  ULOP3.LUT UR5, UR5, 0x3fff, URZ, 0xc0, !UPT ;  /* 0x00003fff05057892 */ /* 0x000fe2000f8ec03f */
[----:B------:R-:W-:Y:S01]  /*17b0*/  VIADD R89, R87, UR41 ;  /* 0x0000002957597c36 */ /* 0x000fe20008000000 */
[----:B------:R-:W-:Y:S01]  /*17c0*/  LOP3.LUT R90, R90, 0x18, RZ, 0x3c, !PT ;  /* 0x000000185a5a7812 */ /* 0x000fe200078e3cff */
[----:B------:R-:W-:Y:S01]  /*17d0*/  VIADD R91, R91, UR6 ;  /* 0x000000065b5b7c36 */ /* 0x000fe20008000000 */
[----:B------:R-:W-:-:S02]  /*17e0*/  ULOP3.LUT UR44, UR4, 0x10000, URZ, 0xfc, !UPT ;  /* 0x00010000042c7892 */ /* 0x000fc4000f8efc3f */
[----:B------:R-:W-:-:S12]  /*17f0*/  ULOP3.LUT UR45, UR5, 0x10000, URZ, 0xfc, !UPT ;  /* 0x00010000052d7892 */ /* 0x000fd8000f8efc3f */
.L_x_151:
[----:B------:R-:W-:Y:S01]  /*1800*/  SHF.L.U32 R0, R97, 0x1f, RZ ;  /* 0x0000001f61007819 */ /* 0x000fe200000006ff */
[----:B------:R-:W-:Y:S02]  /*1810*/  ULDC UR4, c[0x0][0x28c] ;  /* 0x0000a30000047ab9 */ /* 0x000fe40000000800 */
[----:B------:R-:W-:Y:S01]  /*1820*/  ISETP.LT.AND P1, PT, RZ, UR4, PT ;  /* 0x00000004ff007c0c */ /* 0x000fe2000bf21270 */
[----:B------:R-:W1:Y:S02]  /*1830*/  SYNCS.PHASECHK.TRANS64.TRYWAIT P0, [R87+UR41], R0 ;  /* 0x00000000570075a7 */ /* 0x000e640008000169 */
[----:B-1-3--:R-:W-:Y:S10]  /*1840*/  @!P0 BRA `(.L_x_20) ;  /* 0x0000007000488947 */ /* 0x00aff40003800000 */
.L_x_179:
[----:B------:R-:W-:Y:S05]  /*1850*/  @P1 BRA `(.L_x_21) ;  /* 0x0000000000401947 */ /* 0x000fea0003800000 */
[----:B-1----:R-:W-:Y:S01]  /*1860*/  MOV R0, 0x0 ;  /* 0x0000000000007802 */ /* 0x002fe20000000f00 */
[----:B------:R-:W-:Y:S01]  /*1870*/  ULDC.64 UR4, c[0x4][0x68] ;  /* 0x01001a0000047ab9 */ /* 0x000fe20000000a00 */
[----:B------:R-:W-:Y:S01]  /*1880*/  ULDC.64 UR6, c[0x4][0x8] ;  /* 0x0100020000067ab9 */ /* 0x000fe20000000a00 */
[----:B------:R-:W-:Y:S01]  /*1890*/  IMAD.U32 R4, RZ, RZ, UR4 ;  /* 0x00000004ff047e24 */ /* 0x000fe2000f8e00ff */
[----:B------:R1:W2:Y:S01]  /*18a0*/  LDC.64 R14, c[0x4][R0] ;  /* 0x01000000000e7b82 */ /* 0x0002a20000000a00 */
[----:B------:R-:W-:Y:S01]  /*18b0*/  IMAD.U32 R5, RZ, RZ, UR5 ;  /* 0x00000005ff057e24 */ /* 0x000fe2000f8e00ff */
[----:B------:R-:W-:Y:S01]  /*18c0*/  ULDC.64 UR4, c[0x4][0x70] ;  /* 0x01001c0000047ab9 */ /* 0x000fe20000000a00 */
[----:B------:R-:W-:Y:S02]  /*18d0*/  IMAD.U32 R10, RZ, RZ, UR6 ;  /* 0x00000006ff0a7e24 */ /* 0x000fe4000f8e00ff */
[----:B------:R-:W-:Y:S02]  /*18e0*/  IMAD.U32 R6, RZ, RZ, UR4 ;  /* 0x00000004ff067e24 */ /* 0x000fe4000f8e00ff */
[----:B------:R-:W-:-:S02]  /*18f0*/  IMAD.U32 R7, RZ, RZ, UR5 ;  /* 0x00000005ff077e24 */ /* 0x000fc4000f8e00ff */
[----:B------:R-:W-:Y:S02]  /*1900*/  IMAD.U32 R11, RZ, RZ, UR7 ;  /* 0x00000007ff0b7e24 */ /* 0x000fe4000f8e00ff */
[----:B------:R-:W-:Y:S02]  /*1910*/  IMAD.MOV.U32 R8, RZ, RZ, 0x1e1 ;  /* 0x000001e1ff087424 */ /* 0x000fe400078e00ff */
[----:B0-----:R-:W-:Y:S02]  /*1920*/  IMAD.MOV.U32 R12, RZ, RZ, 0x1 ;  /* 0x00000001ff0c7424 */ /* 0x001fe400078e00ff */
[----:B-1----:R-:W-:-:S07]  /*1930*/  IMAD.MOV.U32 R13, RZ, RZ, RZ ;  /* 0x000000ffff0d7224 */ /* 0x002fce00078e00ff */
[----:B------:R-:W-:-:S07]  /*1940*/  LEPC R20, `(.L_x_21) ;  /* 0x000000001014794e */ /* 0x000fce0000000000 */
[----:B--2--5:R-:W-:Y:S05]  /*1950*/  CALL.ABS.NOINC R14 ;  /* 0x000000000e007343 */ /* 0x024fea0003c00000 */
.L_x_21:
[----:B------:R-:W-:-:S13]  /*1960*/  ISETP.NE.AND P0, PT, R96, 0x3, PT ;  /* 0x000000036000780c */ /* 0x000fda0003f05270 */
[----:B------:R-:W-:Y:S05]  /*1970*/  @!P0 BRA `(.L_x_22) ;  /* 0x0000000000048947 */ /* 0x000fea0003800000 */
[----:B------:R-:W-:Y:S01]  /*1980*/  BPT.TRAP 0x1 ;  /* 0x000000040000795c */ /* 0x000fe20000300000 */
.L_x_22:
[----:B------:R-:W-:Y:S02]  /*1990*/  IMAD.U32 R3, RZ, RZ, UR36 ;  /* 0x00000024ff037e24 */ /* 0x000fe4000f8e00ff */
[----:B-1----:R-:W-:-:S03]  /*19a0*/  IMAD.U32 R0, RZ, RZ, UR37 ;  /* 0x00000025ff007e24 */ /* 0x002fc6000f8e00ff */
[----:B------:R-:W-:Y:S02]  /*19b0*/  LEA R3, R3, UR40, 0x3 ;  /* 0x0000002803037c11 */ /* 0x000fe4000f8e18ff */
[----:B------:R-:W-:-:S04]  /*19c0*/  SHF.L.U32 R0, R0, 0x1f, RZ ;  /* 0x0000001f00007819 */ /* 0x000fc800000006ff */
[----:B------:R1:W2:Y:S01]  /*19d0*/  SYNCS.PHASECHK.TRANS64.TRYWAIT P1, [R3+URZ], R0 ;  /* 0x00000000030075a7 */ /* 0x0002a2000802017f */
[----:B------:R-:W-:Y:S05]  /*19e0*/  @!P0 BRA `(.L_x_23) ;  /* 0x0000000000048947 */ /* 0x000fea0003800000 */
[----:B------:R-:W-:Y:S01]  /*19f0*/  BPT.TRAP 0x1 ;  /* 0x000000040000795c */ /* 0x000fe20000300000 */
.L_x_23:
[----:B--2---:R-:W-:Y:S05]  /*1a00*/  @P1 BRA `(.L_x_24) ;  /* 0x0000000000081947 */ /* 0x004fea0003800000 */
[----:B------:R-:W2:Y:S02]  /*1a10*/  SYNCS.PHASECHK.TRANS64.TRYWAIT P1, [R3+URZ], R0 ;  /* 0x00000000030075a7 */ /* 0x000ea4000802017f */
[----:B--2---:R-:W-:Y:S05]  /*1a20*/  @!P1 BRA `(.L_x_25) ;  /* 0x0000006c00e49947 */ /* 0x004fea0003800000 */
.L_x_24:
[----:B------:R-:W-:Y:S05]  /*1a30*/  WARPSYNC.ALL ;  /* 0x0000000000007948 */ /* 0x000fea0003800000 */
[----:B------:R-:W-:Y:S01]  /*1a40*/  ULEA UR6, UR36, UR45, 0x9 ;  /* 0x0000002d24067291 */ /* 0x000fe2000f8e483f */
[----:B------:R-:W-:Y:S01]  /*1a50*/  WARPGROUP.ARRIVE ;  /* 0x00000000000079c5 */ /* 0x000fe20000000000 */
[----:B------:R-:W-:Y:S01]  /*1a60*/  UIMAD UR4, UR36, 0x380, UR44 ;  /* 0x00000380240478a4 */ /* 0x000fe2000f8e022c */
[----:B-12---:R-:W-:Y:S01]  /*1a70*/  IMAD.U32 R0, RZ, RZ, UR43 ;  /* 0x0000002bff007e24 */ /* 0x006fe2000f8e00ff */
[----:B------:R-:W-:Y:S01]  /*1a80*/  UMOV UR9, 0x40000040 ;  /* 0x4000004000097882 */ /* 0x000fe20000000000 */
[----:B------:R-:W-:Y:S01]  /*1a90*/  UMOV UR11, 0x40000040 ;  /* 0x40000040000b7882 */ /* 0x000fe20000000000 */
[----:B------:R-:W-:Y:S01]  /*1aa0*/  UIADD3 UR5, UR4, 0x80, URZ ;  /* 0x0000008004057890 */ /* 0x000fe2000fffe03f */
[----:B------:R-:W-:-:S02]  /*1ab0*/  UMOV UR8, UR6 ;  /* 0x0000000600087c82 */ /* 0x000fc40008000000 */
[----:B------:R-:W-:Y:S01]  /*1ac0*/  UMOV UR10, UR4 ;  /* 0x00000004000a7c82 */ /* 0x000fe20008000000 */
[----:B------:R-:W-:Y:S01]  /*1ad0*/  UIADD3 UR7, UR4, 0x100, URZ ;  /* 0x0000010004077890 */ /* 0x000fe2000fffe03f */
[----:B------:R-:W-:Y:S01]  /*1ae0*/  HGMMA.64x16x16.F32 R72, gdesc[UR8], RZ, !UPT, gsb0 ;  /* 0x00200000084879f0 */ /* 0x000fe2000c0008ff */
[----:B------:R-:W-:Y:S01]  /*1af0*/  UMOV UR11, 0x40000040 ;  /* 0x40000040000b7882 */ /* 0x000fe20000000000 */
[----:B------:R-:W-:Y:S01]  /*1b00*/  UMOV UR10, UR5 ;  /* 0x00000005000a7c82 */ /* 0x000fe20008000000 */
[----:B------:R-:W-:Y:S01]  /*1b10*/  UIADD3 UR12, UR4, 0x180, URZ ;  /* 0x00000180040c7890 */ /* 0x000fe2000fffe03f */
[----:B------:R-:W-:Y:S01]  /*1b20*/  ISETP.GE.AND P1, PT, R0, 0x1, PT ;  /* 0x000000010000780c */ /* 0x000fe20003f26270 */
[----:B------:R-:W-:Y:S01]  /*1b30*/  UIADD3 UR5, UR4, 0x200, URZ ;  /* 0x0000020004057890 */ /* 0x000fe2000fffe03f */
[----:B------:R-:W-:Y:S02]  /*1b40*/  WARPGROUP.DEPBAR.LE gsb0, 0x0 ;  /* 0x00008000000079c5 */ /* 0x000fe40000010000 */
[----:B------:R-:W-:-:S06]  /*1b50*/  WARPGROUP.ARRIVE ;  /* 0x00000000000079c5 */ /* 0x000fcc0000000000 */
[----:B------:R-:W-:Y:S01]  /*1b60*/  HGMMA.64x16x16.F32 R64, gdesc[UR8], RZ, !UPT, gsb0 ;  /* 0x00200000084079f0 */ /* 0x000fe2000c0008ff */
[----:B------:R-:W-:Y:S01]  /*1b70*/  UMOV UR10, UR7 ;  /* 0x00000007000a7c82 */ /* 0x000fe20008000000 */
[----:B------:R-:W-:Y:S01]  /*1b80*/  UMOV UR11, 0x40000040 ;  /* 0x40000040000b7882 */ /* 0x000fe20000000000 */
        /* <DEDUP_REMOVED lines=28> */
[----:B------:R-:W-:Y:S02]  /*1d50*/  UIADD3 UR8, UR6, 0x2, URZ ;  /* 0x0000000206087890 */ /* 0x000fe4000fffe03f */
[----:B------:R-:W-:Y:S01]  /*1d60*/  UIADD3 UR10, UR4, 0x2, URZ ;  /* 0x00000002040a7890 */ /* 0x000fe2000fffe03f */
[----:B------:R-:W-:Y:S01]  /*1d70*/  UMOV UR9, 0x40000040 ;  /* 0x4000004000097882 */ /* 0x000fe20000000000 */
[----:B------:R-:W-:Y:S01]  /*1d80*/  UMOV UR11, 0x40000040 ;  /* 0x40000040000b7882 */ /* 0x000fe20000000000 */
[----:B------:R-:W-:Y:S02]  /*1d90*/  WARPGROUP.DEPBAR.LE gsb0, 0x0 ;  /* 0x00008000000079c5 */ /* 0x000fe40000010000 */
[----:B------:R-:W-:-:S06]  /*1da0*/  WARPGROUP.ARRIVE ;  /* 0x00000000000079c5 */ /* 0x000fcc0000000000 */
[----:B------:R-:W-:Y:S01]  /*1db0*/  HGMMA.64x16x16.F32 R72, gdesc[UR8], R72, gsb0 ;  /* 0x00200000084879f0 */ /* 0x000fe20008000848 */
[----:B------:R-:W-:Y:S01]  /*1dc0*/  UMOV UR10, UR5 ;  /* 0x00000005000a7c82 */ /* 0x000fe20008000000 */
[----:B------:R-:W-:Y:S01]  /*1dd0*/  UMOV UR11, 0x40000040 ;  /* 0x40000040000b7882 */ /* 0x000fe20000000000 */
[----:B------:R-:W-:Y:S01]  /*1de0*/  UIADD3 UR5, UR4, 0x202, URZ ;  /* 0x0000020204057890 */ /* 0x000fe2000fffe03f */
        /* <DEDUP_REMOVED lines=72> */
[----:B------:R-:W-:Y:S02]  /*2270*/  WARPGROUP.DEPBAR.LE gsb0, 0x0 ;  /* 0x00008000000079c5 */ /* 0x000fe40000010000 */
[----:B------:R-:W-:-:S06]  /*2280*/  WARPGROUP.ARRIVE ;  /* 0x00000000000079c5 */ /* 0x000fcc0000000000 */
[----:B------:R-:W-:Y:S01]  /*2290*/  HGMMA.64x16x16.F32 R24, gdesc[UR8], R24, gsb0 ;  /* 0x00200000081879f0 */ /* 0x000fe20008000818 */
[----:B------:R-:W-:Y:S02]  /*22a0*/  UIADD3 UR8, UR6, 0x6, URZ ;  /* 0x0000000606087890 */ /* 0x000fe4000fffe03f */
[----:B------:R-:W-:Y:S01]  /*22b0*/  UIADD3 UR10, UR4, 0x6, URZ ;  /* 0x00000006040a7890 */ /* 0x000fe2000fffe03f */
[----:B------:R-:W-:Y:S01]  /*22c0*/  UMOV UR9, 0x40000040 ;  /* 0x4000004000097882 */ /* 0x000fe20000000000 */
        /* <DEDUP_REMOVED lines=13> */
[----:B------:R-:W-:Y:S02]  /*23a0*/  UIADD3 UR6, UR4, 0x286, URZ ;  /* 0x0000028604067890 */ /* 0x000fe4000fffe03f */
        /* <DEDUP_REMOVED lines=23> */
[----:B------:R-:W-:Y:S03]  /*2520*/  HGMMA.64x16x16.F32 R24, gdesc[UR8], R24, gsb0 ;  /* 0x00200000081879f0 */ /* 0x000fe60008000818 */
[----:B------:R-:W-:Y:S02]  /*2530*/  WARPGROUP.DEPBAR.LE gsb0, 0x0 ;  /* 0x00008000000079c5 */ /* 0x000fe40000010000 */
[----:B------:R-:W-:Y:S05]  /*2540*/  @!P1 BRA `(.L_x_26) ;  /* 0x0000000c00549947 */ /* 0x000fea0003800000 */
[----:B------:R-:W-:Y:S01]  /*2550*/  UIADD3 UR8, UR36, 0x1, URZ ;  /* 0x0000000124087890 */ /* 0x000fe2000fffe03f */
[----:B------:R-:W-:Y:S02]  /*2560*/  IMAD.U32 R0, RZ, RZ, UR43 ;  /* 0x0000002bff007e24 */ /* 0x000fe4000f8e00ff */
[----:B------:R-:W-:Y:S01]  /*2570*/  IMAD.U32 R3, RZ, RZ, UR36 ;  /* 0x00000024ff037e24 */ /* 0x000fe2000f8e00ff */
[----:B------:R-:W-:-:S04]  /*2580*/  UISETP.NE.AND UP0, UPT, UR8, 0xa, UPT ;  /* 0x0000000a0800788c */ /* 0x000fc8000bf05270 */
[----:B------:R-:W-:Y:S02]  /*2590*/  USEL UR4, URZ, 0x1, UP0 ;  /* 0x000000013f047887 */ /* 0x000fe40008000000 */
[----:B------:R-:W-:Y:S02]  /*25a0*/  USEL UR8, UR8, URZ, UP0 ;  /* 0x0000003f08087287 */ /* 0x000fe40008000000 */
[----:B------:R-:W-:-:S06]  /*25b0*/  ULOP3.LUT UR4, UR37, UR4, URZ, 0x3c, !UPT ;  /* 0x0000000425047292 */ /* 0x000fcc000f8e3c3f */
[----:B------:R-:W-:-:S07]  /*25c0*/  IMAD.U32 R6, RZ, RZ, UR4 ;  /* 0x00000004ff067e24 */ /* 0x000fce000f8e00ff */
.L_x_33:
[----:B------:R-:W-:Y:S05]  /*25d0*/  @!P0 BRA `(.L_x_27) ;  /* 0x0000000000048947 */ /* 0x000fea0003800000 */
[----:B------:R-:W-:Y:S01]  /*25e0*/  BPT.TRAP 0x1 ;  /* 0x000000040000795c */ /* 0x000fe20000300000 */
.L_x_27:
[----:B------:R-:W-:Y:S01]  /*25f0*/  ULEA UR4, UR8, UR40, 0x3 ;  /* 0x0000002808047291 */ /* 0x000fe2000f8e183f */
[----:B------:R-:W-:-:S08]  /*2600*/  SHF.L.U32 R4, R6, 0x1f, RZ ;  /* 0x0000001f06047819 */ /* 0x000fd000000006ff */
[----:B------:R1:W2:Y:S01]  /*2610*/  SYNCS.PHASECHK.TRANS64.TRYWAIT P1, [UR4], R4 ;  /* 0x00000004ff0075a7 */ /* 0x0002a20008020144 */
[----:B------:R-:W-:Y:S05]  /*2620*/  @!P0 BRA `(.L_x_28) ;  /* 0x0000000000048947 */ /* 0x000fea0003800000 */
[----:B------:R-:W-:Y:S01]  /*2630*/  BPT.TRAP 0x1 ;  /* 0x000000040000795c */ /* 0x000fe20000300000 */
.L_x_28:
[----:B--2---:R-:W-:Y:S05]  /*2640*/  @P1 BRA `(.L_x_29) ;  /* 0x0000000000081947 */ /* 0x004fea0003800000 */
[----:B------:R-:W2:Y:S02]  /*2650*/  SYNCS.PHASECHK.TRANS64.TRYWAIT P1, [UR4], R4 ;  /* 0x00000004ff0075a7 */ /* 0x000ea40008020144 */
[----:B--2---:R-:W-:Y:S05]  /*2660*/  @!P1 BRA `(.L_x_30) ;  /* 0x0000006000e89947 */ /* 0x004fea0003800000 */
.L_x_29:
[----:B------:R-:W-:Y:S01]  /*2670*/  ULEA UR10, UR8, UR45, 0x9 ;  /* 0x0000002d080a7291 */ /* 0x000fe2000f8e483f */
[----:B------:R-:W-:Y:S01]  /*2680*/  WARPGROUP.ARRIVE ;  /* 0x00000000000079c5 */ /* 0x000fe20000000000 */
[----:B------:R-:W-:Y:S01]  /*2690*/  UIMAD UR9, UR8, 0x380, UR44 ;  /* 0x00000380080978a4 */ /* 0x000fe2000f8e022c */
[----:B------:R-:W-:Y:S01]  /*26a0*/  UMOV UR5, 0x40000040 ;  /* 0x4000004000057882 */ /* 0x000fe20000000000 */
[----:B------:R-:W-:Y:S02]  /*26b0*/  UMOV UR7, 0x40000040 ;  /* 0x4000004000077882 */ /* 0x000fe40000000000 */
[----:B------:R-:W-:Y:S01]  /*26c0*/  UIADD3 UR11, UR9, 0x80, URZ ;  /* 0x00000080090b7890 */ /* 0x000fe2000fffe03f */
[----:B------:R-:W-:Y:S02]  /*26d0*/  UMOV UR4, UR10 ;  /* 0x0000000a00047c82 */ /* 0x000fe40008000000 */
[----:B------:R-:W-:Y:S01]  /*26e0*/  UMOV UR6, UR9 ;  /* 0x0000000900067c82 */ /* 0x000fe20008000000 */
[----:B------:R-:W-:Y:S01]  /*26f0*/  UIADD3 UR12, UR9, 0x100, URZ ;  /* 0x00000100090c7890 */ /* 0x000fe2000fffe03f */
[----:B------:R-:W-:Y:S01]  /*2700*/  HGMMA.64x16x16.F32 R72, gdesc[UR4], R72, gsb0 ;  /* 0x00200000044879f0 */ /* 0x000fe20008000848 */
[----:B------:R-:W-:Y:S01]  /*2710*/  UMOV UR7, 0x40000040 ;  /* 0x4000004000077882 */ /* 0x000fe20000000000 */
[----:B------:R-:W-:Y:S01]  /*2720*/  UMOV UR6, UR11 ;  /* 0x0000000b00067c82 */ /* 0x000fe20008000000 */
[----:B------:R-:W-:-:S02]  /*2730*/  UIADD3 UR13, UR9, 0x180, URZ ;  /* 0x00000180090d7890 */ /* 0x000fc4000fffe03f */
        /* <DEDUP_REMOVED lines=162> */
[----:B------:R-:W-:Y:S01]  /*3160*/  BPT.TRAP 0x1 ;  /* 0x000000040000795c */ /* 0x000fe20000300000 */
.L_x_31:
[----:B------:R-:W-:-:S13]  /*3170*/  ISETP.NE.AND P1, PT, R81, RZ, PT ;  /* 0x000000ff5100720c */ /* 0x000fda0003f25270 */
[----:B-12---:R-:W-:-:S05]  /*3180*/  @P1 LEA R4, R3, UR40, 0x3 ;  /* 0x0000002803041c11 */ /* 0x006fca000f8e18ff */
[----:B------:R-:W-:-:S05]  /*3190*/  @P1 VIADD R5, R4, 0x50 ;  /* 0x0000005004051836 */ /* 0x000fca0000000000 */
[----:B------:R-:W-:-:S04]  /*31a0*/  @P1 PRMT R5, R80, 0x654, R5 ;  /* 0x0000065450051816 */ /* 0x000fc80000000005 */
[----:B------:R1:W-:Y:S01]  /*31b0*/  @P1 SYNCS.ARRIVE.TRANS64.RED.A1T0 RZ, [R5+URZ], RZ ;  /* 0x000000ff05ff19a7 */ /* 0x0003e2000810043f */
[----:B------:R-:W-:-:S13]  /*31c0*/  ISETP.GT.U32.AND P1, PT, R16, 0x1, PT ;  /* 0x000000011000780c */ /* 0x000fda0003f24070 */
[----:B-1----:R-:W-:Y:S05]  /*31d0*/  @P1 BRA `(.L_x_32) ;  /* 0x0000000000041947 */ /* 0x002fea0003800000 */
[----:B------:R-:W-:Y:S01]  /*31e0*/  BPT.TRAP 0x1 ;  /* 0x000000040000795c */ /* 0x000fe20000300000 */
.L_x_32:
[----:B------:R-:W-:Y:S01]  /*31f0*/  UIADD3 UR8, UR8, 0x1, URZ ;  /* 0x0000000108087890 */ /* 0x000fe2000fffe03f */
[C---:B------:R-:W-:Y:S01]  /*3200*/  ISETP.GT.AND P2, PT, R0.reuse, 0x1, PT ;  /* 0x000000010000780c */ /* 0x040fe20003f44270 */
[----:B------:R-:W-:Y:S02]  /*3210*/  VIADD R3, R3, 0x1 ;  /* 0x0000000103037836 */ /* 0x000fe40000000000 */
[----:B------:R-:W-:Y:S01]  /*3220*/  UISETP.NE.AND UP0, UPT, UR8, 0xa, UPT ;  /* 0x0000000a0800788c */ /* 0x000fe2000bf05270 */
[----:B------:R-:W-:Y:S02]  /*3230*/  VIADD R0, R0, 0xffffffff ;  /* 0xffffffff00007836 */ /* 0x000fe40000000000 */
[C---:B------:R-:W-:Y:S01]  /*3240*/  ISETP.NE.AND P1, PT, R3.reuse, 0xa, PT ;  /* 0x0000000a0300780c */ /* 0x040fe20003f25270 */
[----:B------:R-:W-:Y:S02]  /*3250*/  USEL UR4, URZ, 0x1, UP0 ;  /* 0x000000013f047887 */ /* 0x000fe40008000000 */
[----:B------:R-:W-:Y:S01]  /*3260*/  USEL UR8, UR8, URZ, UP0 ;  /* 0x0000003f08087287 */ /* 0x000fe20008000000 */
[----:B------:R-:W-:-:S03]  /*3270*/  SEL R3, R3, RZ, P1 ;  /* 0x000000ff03037207 */ /* 0x000fc60000800000 */
[----:B------:R-:W-:Y:S01]  /*3280*/  LOP3.LUT R6, R6, UR4, RZ, 0x3c, !PT ;  /* 0x0000000406067c12 */ /* 0x000fe2000f8e3cff */
[----:B------:R-:W-:Y:S07]  /*3290*/  @P2 BRA `(.L_x_33) ;  /* 0xfffffff000cc2947 */ /* 0x000fee000383ffff */
.L_x_26:
[----:B------:R-:W1:Y:S01]  /*32a0*/  LDC R0, c[0x0][0x28c] ;  /* 0x0000a300ff007b82 */ /* 0x000e620000000800 */
[----:B------:R2:W-:Y:S01]  /*32b0*/  SYNCS.ARRIVE.TRANS64.A1T0 RZ, [R88+UR42], RZ ;  /* 0x000000ff58ff79a7 */ /* 0x0005e2000810002a */
[----:B-1----:R-:W-:-:S13]  /*32c0*/  ISETP.GE.AND P1, PT, R0, 0x1, PT ;  /* 0x000000010000780c */ /* 0x002fda0003f26270 */
[----:B--2---:R-:W-:Y:S05]  /*32d0*/  @!P1 BRA `(.L_x_34) ;  /* 0x0000000000449947 */ /* 0x004fea0003800000 */
[----:B------:R-:W-:Y:S05]  /*32e0*/  @!P0 BRA `(.L_x_35) ;  /* 0x0000000000048947 */ /* 0x000fea0003800000 */
[----:B------:R-:W-:Y:S01]  /*32f0*/  BPT.TRAP 0x1 ;  /* 0x000000040000795c */ /* 0x000fe20000300000 */
.L_x_35:
[----:B------:R-:W-:-:S13]  /*3300*/  ISETP.NE.AND P0, PT, R81, RZ, PT ;  /* 0x000000ff5100720c */ /* 0x000fda0003f05270 */
[----:B------:R-:W-:-:S05]  /*3310*/  VOTEU.ANY UP0, P0 ;  /* 0x00000000003f7886 */ /* 0x000fca0000000100 */
[----:B------:R-:W-:-:S06]  /*3320*/  @UP0 UIADD3 UR4, UR43, UR36, URZ ;  /* 0x000000242b040290 */ /* 0x000fcc000fffe03f */
[----:B------:R-:W-:Y:S02]  /*3330*/  IMAD.U32 R4, RZ, RZ, UR4 ;  /* 0x00000004ff047e24 */ /* 0x000fe4000f8e00ff */
[----:B------:R-:W-:Y:S02]  /*3340*/  IMAD.U32 R3, RZ, RZ, UR4 ;  /* 0x00000004ff037e24 */ /* 0x000fe4000f8e00ff */
[----:B------:R-:W-:-:S05]  /*3350*/  @P0 IMAD.WIDE.U32 R4, R4, -0x33333333, RZ ;  /* 0xcccccccd04040825 */ /* 0x000fca00078e00ff */
[----:B------:R-:W-:-:S05]  /*3360*/  @P0 SHF.R.U32.HI R0, RZ, 0x3, R5 ;  /* 0x00000003ff000819 */ /* 0x000fca0000011605 */
[----:B------:R-:W-:-:S05]  /*3370*/  @P0 IMAD R0, R0, -0xa, R3 ;  /* 0xfffffff600000824 */ /* 0x000fca00078e0203 */
[----:B------:R-:W-:-:S05]  /*3380*/  @P0 LEA R0, R0, UR40, 0x3 ;  /* 0x0000002800000c11 */ /* 0x000fca000f8e18ff */
[----:B------:R-:W-:-:S05]  /*3390*/  @P0 VIADD R3, R0, 0x50 ;  /* 0x0000005000030836 */ /* 0x000fca0000000000 */
[----:B------:R-:W-:-:S04]  /*33a0*/  @P0 PRMT R3, R80, 0x654, R3 ;  /* 0x0000065450030816 */ /* 0x000fc80000000003 */
[----:B------:R1:W-:Y:S01]  /*33b0*/  @P0 SYNCS.ARRIVE.TRANS64.RED.A1T0 RZ, [R3+URZ], RZ ;  /* 0x000000ff03ff09a7 */ /* 0x0003e2000810043f */
[----:B------:R-:W-:-:S13]  /*33c0*/  ISETP.GT.U32.AND P0, PT, R16, 0x1, PT ;  /* 0x000000011000780c */ /* 0x000fda0003f04070 */
[----:B-1----:R-:W-:Y:S05]  /*33d0*/  @P0 BRA `(.L_x_34) ;  /* 0x0000000000040947 */ /* 0x002fea0003800000 */
[----:B------:R-:W-:Y:S01]  /*33e0*/  BPT.TRAP 0x1 ;  /* 0x000000040000795c */ /* 0x000fe20000300000 */
.L_x_34:
[----:B------:R-:W-:Y:S01]  /*33f0*/  SHF.L.U32 R0, R97, 0x1f, RZ ;  /* 0x0000001f61007819 */ /* 0x000fe200000006ff */
[----:B------:R-:W-:Y:S01]  /*3400*/  UIADD3 UR36, UR39, UR36, URZ ;  /* 0x0000002427247290 */ /* 0x000fe2000fffe03f */
[----:B------:R-:W1:Y:S01]  /*3410*/  LDC R9, c[0x0][0x288] ;  /* 0x0000a200ff097b82 */ /* 0x000e620000000800 */
[----:B------:R-:W-:Y:S01]  /*3420*/  UISETP.GE.U32.AND UP1, UPT, UR39, 0xa, UPT ;  /* 0x0000000a2700788c */ /* 0x000fe2000bf26070 */
[----:B0-----:R-:W-:Y:S01]  /*3430*/  IMAD.SHL.U32 R12, R86, 0x2, RZ ;  /* 0x00000002560c7824 */ /* 0x001fe200078e00ff */
[----:B------:R-:W-:Y:S02]  /*3440*/  UISETP.GT.U32.AND UP0, UPT, UR36, 0x9, UPT ;  /* 0x000000092400788c */ /* 0x000fe4000bf04070 */
[----:B------:R-:W-:Y:S02]  /*3450*/  UIMAD.WIDE.U32 UR4, UR36, -0x33333333, URZ ;  /* 0xcccccccd240478a5 */ /* 0x000fe4000f8e003f */
[----:B------:R-:W-:Y:S01]  /*3460*/  UISETP.LT.U32.AND UP0, UPT, UR39, 0xa, UP0 ;  /* 0x0000000a2700788c */ /* 0x000fe20008701070 */
[----:B------:R-:W0:Y:S01]  /*3470*/  SYNCS.PHASECHK.TRANS64.TRYWAIT P0, [R87+UR41+0x10], R0 ;  /* 0x00001000570075a7 */ /* 0x000e220008000169 */
[----:B------:R-:W-:Y:S01]  /*3480*/  USHF.R.U32.HI UR4, URZ, 0x3, UR5 ;  /* 0x000000033f047899 */ /* 0x000fe20008011605 */
[----:B------:R-:W-:Y:S01]  /*3490*/  SHF.R.S32.HI R13, RZ, 0x1f, R12 ;  /* 0x0000001fff0d7819 */ /* 0x000fe2000001140c */
[----:B------:R-:W-:-:S02]  /*34a0*/  USEL UR6, URZ, 0x1, !UP0 ;  /* 0x000000013f067887 */ /* 0x000fc4000c000000 */
[----:B------:R-:W-:Y:S02]  /*34b0*/  UIMAD UR36, UR4, -0xa, UR36 ;  /* 0xfffffff6042478a4 */ /* 0x000fe4000f8e0224 */
[----:B------:R-:W-:-:S04]  /*34c0*/  ULOP3.LUT UR37, UR37, UR6, URZ, 0x3c, !UPT ;  /* 0x0000000625257292 */ /* 0x000fc8000f8e3c3f */
[----:B------:R-:W-:Y:S01]  /*34d0*/  @UP1 ULOP3.LUT UR37, UR37, 0x1, UR4, 0x78, !UPT ;  /* 0x0000000125251892 */ /* 0x000fe2000f8e7804 */
[----:B01----:R-:W-:Y:S11]  /*34e0*/  @!P0 BRA `(.L_x_36) ;  /* 0x0000005400608947 */ /* 0x003ff60003800000 */
.L_x_180:
[----:B0-----:R-:W-:Y:S01]  /*34f0*/  IMAD.SHL.U32 R0, R19, 0x40, RZ ;  /* 0x0000004013007824 */ /* 0x001fe200078e00ff */
[----:B------:R-:W-:Y:S01]  /*3500*/  ULDC UR6, c[0x0][0x284] ;  /* 0x0000a10000067ab9 */ /* 0x000fe20000000800 */
[----:B------:R-:W-:Y:S01]  /*3510*/  IMAD R92, R22, 0x70, RZ ;  /* 0x00000070165c7824 */ /* 0x000fe200078e02ff */
[----:B------:R-:W-:Y:S01]  /*3520*/  SHF.R.S32.HI R15, RZ, 0x1f, R2 ;  /* 0x0000001fff0f7819 */ /* 0x000fe20000011402 */
[----:B------:R-:W-:Y:S01]  /*3530*/  ULDC.64 UR4, c[0x0][0x5d0] ;  /* 0x0001740000047ab9 */ /* 0x000fe20000000a00 */
[----:B------:R-:W-:Y:S01]  /*3540*/  ISETP.GE.AND P0, PT, R0, UR6, PT ;  /* 0x0000000600007c0c */ /* 0x000fe2000bf06270 */
[----:B------:R-:W-:Y:S01]  /*3550*/  IMAD.WIDE.U32 R4, R2, UR4, R12 ;  /* 0x0000000402047c25 */ /* 0x000fe2000f8e000c */
[----:B------:R-:W-:Y:S02]  /*3560*/  SHF.R.S32.HI R93, RZ, 0x1f, R92 ;  /* 0x0000001fff5d7819 */ /* 0x000fe4000001145c */
[C---:B------:R-:W-:Y:S01]  /*3570*/  ISETP.GE.OR P0, PT, R92.reuse, R9, P0 ;  /* 0x000000095c00720c */ /* 0x040fe20000706670 */
[----:B------:R-:W-:Y:S01]  /*3580*/  IMAD R3, R15, UR4, RZ ;  /* 0x000000040f037c24 */ /* 0x000fe2000f8e02ff */
[----:B------:R-:W-:-:S03]  /*3590*/  IADD3 R10, P1, R92, R4, RZ ;  /* 0x000000045c0a7210 */ /* 0x000fc60007f3e0ff */
[----:B------:R-:W-:-:S05]  /*35a0*/  IMAD R3, R2, UR5, R3 ;  /* 0x0000000502037c24 */ /* 0x000fca000f8e0203 */
[----:B------:R-:W-:-:S03]  /*35b0*/  IADD3.X R11, R93, R5, R3, P1, !PT ;  /* 0x000000055d0b7210 */ /* 0x000fc60000ffe403 */
[----:B------:R-:W-:Y:S05]  /*35c0*/  @P0 BRA `(.L_x_37) ;  /* 0x0000003800500947 */ /* 0x000fea0003800000 */
[----:B------:R-:W0:Y:S01]  /*35d0*/  LDC.64 R6, c[0x0][0x5c8] ;  /* 0x00017200ff067b82 */ /* 0x000e220000000a00 */
[----:B-----5:R-:W-:Y:S01]  /*35e0*/  FSETP.NEU.AND P0, PT, R83, RZ, PT ;  /* 0x000000ff5300720b */ /* 0x020fe20003f0d000 */
[----:B------:R-:W-:Y:S01]  /*35f0*/  IMAD R3, R86, -0x2, R9 ;  /* 0xfffffffe56037824 */ /* 0x000fe200078e0209 */
[----:B------:R-:W-:Y:S01]  /*3600*/  BSSY B0, `(.L_x_37) ;  /* 0x0000390000007945 */ /* 0x000fe20003800000 */
[----:B------:R-:W-:-:S04]  /*3610*/  IMAD.WIDE R98, R19, 0x40, R84 ;  /* 0x0000004013627825 */ /* 0x000fc800078e0254 */
[----:B------:R-:W-:Y:S02]  /*3620*/  IMAD.IADD R3, R3, 0x1, -R92 ;  /* 0x0000000103037824 */ /* 0x000fe400078e0a5c */
[----:B------:R-:W-:-:S03]  /*3630*/  IMAD.IADD R0, R91, 0x1, -R0 ;  /* 0x000000015b007824 */ /* 0x000fc600078e0a00 */
[----:B------:R-:W-:-:S04]  /*3640*/  ISETP.GT.AND P1, PT, R3, RZ, PT ;  /* 0x000000ff0300720c */ /* 0x000fc80003f24270 */
[----:B------:R-:W-:Y:S01]  /*3650*/  ISETP.GT.AND P2, PT, R0, RZ, P1 ;  /* 0x000000ff0000720c */ /* 0x000fe20000f44270 */
[-C--:B0-----:R-:W-:Y:S02]  /*3660*/  IMAD R4, R99, R6.reuse, RZ ;  /* 0x0000000663047224 */ /* 0x081fe400078e02ff */
[----:B------:R-:W-:-:S04]  /*3670*/  IMAD.WIDE.U32 R10, R98, R6, R10 ;  /* 0x00000006620a7225 */ /* 0x000fc800078e000a */
[----:B------:R-:W-:-:S04]  /*3680*/  IMAD R5, R98, R7, R4 ;  /* 0x0000000762057224 */ /* 0x000fc800078e0204 */
[----:B------:R-:W-:Y:S01]  /*3690*/  IMAD.IADD R9, R11, 0x1, R5 ;  /* 0x000000010b097824 */ /* 0x000fe200078e0205 */
[----:B------:R-:W-:Y:S06]  /*36a0*/  @!P0 BRA `(.L_x_38) ;  /* 0x0000002400d48947 */ /* 0x000fec0003800000 */
[----:B------:R-:W0:Y:S01]  /*36b0*/  LDC.64 R100, c[0x0][0x5b8] ;  /* 0x00016e00ff647b82 */ /* 0x000e220000000a00 */
[----:B------:R-:W-:-:S07]  /*36c0*/  ULDC.64 UR4, c[0x0][0x5c0] ;  /* 0x0001700000047ab9 */ /* 0x000fce0000000a00 */
[----:B------:R-:W1:Y:S08]  /*36d0*/  LDC.64 R104, c[0x0][0x5b0] ;  /* 0x00016c00ff687b82 */ /* 0x000e700000000a00 */
[----:B------:R-:W2:Y:S01]  /*36e0*/  LDC.64 R106, c[0x0][0x5a8] ;  /* 0x00016a00ff6a7b82 */ /* 0x000ea20000000a00 */
[-C--:B0-----:R-:W-:Y:S02]  /*36f0*/  IMAD R8, R15, R100.reuse, RZ ;  /* 0x000000640f087224 */ /* 0x081fe400078e02ff */
[----:B------:R-:W-:-:S04]  /*3700*/  IMAD.WIDE.U32 R4, R2, R100, R12 ;  /* 0x0000006402047225 */ /* 0x000fc800078e000c */
[----:B------:R-:W-:Y:S01]  /*3710*/  IMAD R101, R2, R101, R8 ;  /* 0x0000006502657224 */ /* 0x000fe200078e0208 */
[----:B------:R-:W-:Y:S01]  /*3720*/  IADD3 R14, P0, R92, R4, RZ ;  /* 0x000000045c0e7210 */ /* 0x000fe20007f1e0ff */
[----:B-1----:R-:W-:-:S03]  /*3730*/  IMAD R4, R99, R104, RZ ;  /* 0x0000006863047224 */ /* 0x002fc600078e02ff */
[----:B------:R-:W-:Y:S01]  /*3740*/  IADD3.X R15, R93, R5, R101, P0, !PT ;  /* 0x000000055d0f7210 */ /* 0x000fe200007fe465 */
[C---:B------:R-:W-:Y:S02]  /*3750*/  IMAD R103, R98.reuse, R105, R4 ;  /* 0x0000006962677224 */ /* 0x040fe400078e0204 */
[----:B------:R-:W-:-:S04]  /*3760*/  IMAD.WIDE.U32 R4, R98, R104, R14 ;  /* 0x0000006862047225 */ /* 0x000fc800078e000e */
[----:B------:R-:W-:Y:S01]  /*3770*/  IMAD.IADD R5, R5, 0x1, R103 ;  /* 0x0000000105057824 */ /* 0x000fe200078e0267 */
[----:B--2---:R-:W-:-:S04]  /*3780*/  LEA R20, P0, R4, R106, 0x1 ;  /* 0x0000006a04147211 */ /* 0x004fc800078008ff */
[----:B------:R-:W-:-:S05]  /*3790*/  LEA.HI.X R21, R4, R107, R5, 0x1, P0 ;  /* 0x0000006b04157211 */ /* 0x000fca00000f0c05 */
[----:B------:R-:W2:Y:S01]  /*37a0*/  @P2 LDG.E.LTC128B.U16 R19, desc[UR46][R20.64] ;  /* 0x0000002e14132981 */ /* 0x000ea2000c1e1520 */
[----:B------:R-:W-:Y:S01]  /*37b0*/  IMAD.WIDE.U32 R4, R98, R104, R92 ;  /* 0x0000006862047225 */ /* 0x000fe200078e005c */
[----:B------:R-:W-:Y:S02]  /*37c0*/  BSSY B1, `(.L_x_39) ;  /* 0x0000015000017945 */ /* 0x000fe40003800000 */
[----:B------:R-:W-:-:S04]  /*37d0*/  IADD3 R94, P0, R12, R4, RZ ;  /* 0x000000040c5e7210 */ /* 0x000fc80007f1e0ff */
[----:B------:R-:W-:Y:S02]  /*37e0*/  IADD3.X R95, R13, R103, R5, P0, !PT ;  /* 0x000000670d5f7210 */ /* 0x000fe400007fe405 */
[----:B------:R-:W-:Y:S01]  /*37f0*/  LEA R8, P0, R10, UR4, 0x1 ;  /* 0x000000040a087c11 */ /* 0x000fe2000f8008ff */
[----:B------:R-:W-:-:S03]  /*3800*/  IMAD.WIDE.U32 R94, R2, R100, R94 ;  /* 0x00000064025e7225 */ /* 0x000fc600078e005e */
[----:B------:R-:W-:Y:S02]  /*3810*/  LEA.HI.X R9, R10, UR5, R9, 0x1, P0 ;  /* 0x000000050a097c11 */ /* 0x000fe400080f0c09 */
[----:B------:R-:W-:-:S04]  /*3820*/  ISETP.GT.AND P0, PT, R3, 0x1, PT ;  /* 0x000000010300780c */ /* 0x000fc80003f04270 */
[----:B------:R-:W-:Y:S01]  /*3830*/  ISETP.GT.AND P3, PT, R0, RZ, P0 ;  /* 0x000000ff0000720c */ /* 0x000fe20000764270 */
[----:B--2---:R-:W-:-:S05]  /*3840*/  HADD2.F32 R4, -RZ, R19.H0_H0 ;  /* 0x20000013ff047230 */ /* 0x004fca0000004100 */
[----:B------:R-:W-:Y:S01]  /*3850*/  FMUL R5, R4, R83 ;  /* 0x0000005304057220 */ /* 0x000fe20000400000 */
[----:B------:R-:W-:-:S03]  /*3860*/  LEA R4, P4, R94, R106, 0x1 ;  /* 0x0000006a5e047211 */ /* 0x000fc600078808ff */
[----:B------:R-:W-:-:S05]  /*3870*/  FFMA R5, R72, R82, R5 ;  /* 0x0000005248057223 */ /* 0x000fca0000000005 */
[----:B------:R-:W-:Y:S01]  /*3880*/  F2FP.F16.F32.PACK_AB R10, RZ, R5 ;  /* 0x00000005ff0a723e */ /* 0x000fe200000000ff */
[----:B------:R-:W-:-:S03]  /*3890*/  IMAD.IADD R5, R101, 0x1, R95 ;  /* 0x0000000165057824 */ /* 0x000fc600078e025f */
[----:B------:R-:W-:Y:S01]  /*38a0*/  PRMT R11, R10, 0x7610, R11 ;  /* 0x000076100a0b7816 */ /* 0x000fe2000000000b */
[----:B------:R-:W-:Y:S01]  /*38b0*/  IMAD.SHL.U32 R10, R104, 0x8, RZ ;  /* 0x00000008680a7824 */ /* 0x000fe200078e00ff */
[----:B------:R-:W-:-:S03]  /*38c0*/  LEA.HI.X R5, R94, R107, R5, 0x1, P4 ;  /* 0x0000006b5e057211 */ /* 0x000fc600020f0c05 */
[----:B------:R0:W-:Y:S02]  /*38d0*/  @P2 STG.E.U16 desc[UR46][R8.64], R11 ;  /* 0x0000000b08002986 */ /* 0x0001e4000c10152e */
[----:B0-----:R-:W-:Y:S01]  /*38e0*/  SHF.L.U64.HI R11, R104, 0x3, R105 ;  /* 0x00000003680b7819 */ /* 0x001fe20000010269 */
[----:B------:R-:W-:Y:S06]  /*38f0*/  @!P3 BRA `(.L_x_40) ;  /* 0x000000000004b947 */ /* 0x000fec0003800000 */
[----:B------:R0:W5:Y:S02]  /*3900*/  LDG.E.LTC128B.U16 R19, desc[UR46][R4.64+0x2] ;  /* 0x0000022e04137981 */ /* 0x000164000c1e1520 */
.L_x_40:
[----:B------:R-:W-:Y:S05]  /*3910*/  BSYNC B1 ;  /* 0x0000000000017941 */ /* 0x000fea0003800000 */
.L_x_39:
[----:B-----5:R-:W-:Y:S01]  /*3920*/  HADD2.F32 R20, -RZ, R19.H0_H0 ;  /* 0x20000013ff147230 */ /* 0x020fe20000004100 */
[----:B------:R-:W-:Y:S01]  /*3930*/  ISETP.GT.AND P1, PT, R0, 0x8, P1 ;  /* 0x000000080000780c */ /* 0x000fe20000f24270 */
[----:B------:R-:W-:-:S04]  /*3940*/  IMAD.WIDE.U32 R10, R98, R104, R10 ;  /* 0x00000068620a7225 */ /* 0x000fc800078e000a */
[----:B------:R-:W-:Y:S01]  /*3950*/  FMUL R20, R20, R83 ;  /* 0x0000005314147220 */ /* 0x000fe20000400000 */
[----:B------:R-:W-:Y:S01]  /*3960*/  IMAD.IADD R103, R103, 0x1, R11 ;  /* 0x0000000167677824 */ /* 0x000fe200078e020b */
[----:B------:R-:W-:Y:S02]  /*3970*/  IADD3 R11, P2, R14, R10, RZ ;  /* 0x0000000a0e0b7210 */ /* 0x000fe40007f5e0ff */
[----:B------:R-:W-:-:S03]  /*3980*/  FFMA R20, R73, R82, R20 ;  /* 0x0000005249147223 */ /* 0x000fc60000000014 */
[----:B------:R-:W-:Y:S01]  /*3990*/  IMAD.X R22, R103, 0x1, R15, P2 ;  /* 0x0000000167167824 */ /* 0x000fe200010e060f */
[C---:B------:R-:W-:Y:S02]  /*39a0*/  LEA R14, P2, R11.reuse, R106, 0x1 ;  /* 0x0000006a0b0e7211 */ /* 0x040fe400078408ff */
[----:B------:R-:W-:Y:S02]  /*39b0*/  F2FP.F16.F32.PACK_AB R20, RZ, R20 ;  /* 0x00000014ff14723e */ /* 0x000fe400000000ff */
[----:B------:R-:W-:-:S03]  /*39c0*/  LEA.HI.X R15, R11, R107, R22, 0x1, P2 ;  /* 0x0000006b0b0f7211 */ /* 0x000fc600010f0c16 */
[----:B------:R1:W-:Y:S04]  /*39d0*/  @P3 STG.E.U16 desc[UR46][R8.64+0x2], R20 ;  /* 0x0000021408003986 */ /* 0x0003e8000c10152e */
[----:B------:R-:W2:Y:S01]  /*39e0*/  @P1 LDG.E.LTC128B.U16 R19, desc[UR46][R14.64] ;  /* 0x0000002e0e131981 */ /* 0x000ea2000c1e1520 */
[----:B------:R-:W-:Y:S01]  /*39f0*/  IADD3 R12, P2, P3, R12, R10, R92 ;  /* 0x0000000a0c0c7210 */ /* 0x000fe20007b5e05c */
[----:B------:R-:W-:Y:S01]  /*3a00*/  BSSY B1, `(.L_x_41) ;  /* 0x0000011000017945 */ /* 0x000fe20003800000 */
[----:B------:R-:W-:Y:S02]  /*3a10*/  SHF.L.U64.HI R7, R6, 0x4, R7 ;  /* 0x0000000406077819 */ /* 0x000fe40000010207 */
[----:B------:R-:W-:Y:S02]  /*3a20*/  IADD3.X R13, R13, R103, R93, P2, P3 ;  /* 0x000000670d0d7210 */ /* 0x000fe400017e645d */
[----:B------:R-:W-:Y:S01]  /*3a30*/  ISETP.GT.AND P0, PT, R0, 0x8, P0 ;  /* 0x000000080000780c */ /* 0x000fe20000704270 */
[----:B------:R-:W-:-:S04]  /*3a40*/  IMAD.WIDE.U32 R12, R2, R100, R12 ;  /* 0x00000064020c7225 */ /* 0x000fc800078e000c */
[----:B------:R-:W-:Y:S02]  /*3a50*/  IMAD.IADD R2, R101, 0x1, R13 ;  /* 0x0000000165027824 */ /* 0x000fe400078e020d */
[----:B--2---:R-:W-:-:S05]  /*3a60*/  HADD2.F32 R10, -RZ, R19.H0_H0 ;  /* 0x20000013ff0a7230 */ /* 0x004fca0000004100 */
[----:B------:R-:W-:Y:S01]  /*3a70*/  FMUL R11, R10, R83 ;  /* 0x000000530a0b7220 */ /* 0x000fe20000400000 */
[----:B------:R-:W-:Y:S02]  /*3a80*/  LEA R10, P2, R6, R8, 0x4 ;  /* 0x00000008060a7211 */ /* 0x000fe400078420ff */
[----:B------:R-:W-:Y:S01]  /*3a90*/  LEA R6, P3, R12, R106, 0x1 ;  /* 0x0000006a0c067211 */ /* 0x000fe200078608ff */
[----:B------:R-:W-:-:S05]  /*3aa0*/  FFMA R11, R74, R82, R11 ;  /* 0x000000524a0b7223 */ /* 0x000fca000000000b */
[----:B------:R-:W-:Y:S01]  /*3ab0*/  F2FP.F16.F32.PACK_AB R13, RZ, R11 ;  /* 0x0000000bff0d723e */ /* 0x000fe200000000ff */
[----:B------:R-:W-:Y:S01]  /*3ac0*/  IMAD.X R11, R7, 0x1, R9, P2 ;  /* 0x00000001070b7824 */ /* 0x000fe200010e0609 */
[----:B------:R-:W-:-:S04]  /*3ad0*/  LEA.HI.X R7, R12, R107, R2, 0x1, P3 ;  /* 0x0000006b0c077211 */ /* 0x000fc800018f0c02 */
[----:B------:R1:W-:Y:S01]  /*3ae0*/  @P1 STG.E.U16 desc[UR46][R10.64], R13 ;  /* 0x0000000d0a001986 */ /* 0x0003e2000c10152e */
[----:B------:R-:W-:Y:S05]  /*3af0*/  @!P0 BRA `(.L_x_42) ;  /* 0x0000000000048947 */ /* 0x000fea0003800000 */
[----:B------:R2:W5:Y:S02]  /*3b00*/  LDG.E.LTC128B.U16 R19, desc[UR46][R6.64+0x2] ;  /* 0x0000022e06137981 */ /* 0x000564000c1e1520 */
.L_x_42:
[----:B------:R-:W-:Y:S05]  /*3b10*/  BSYNC B1 ;  /* 0x0000000000017941 */ /* 0x000fea0003800000 */
.L_x_41:
[----:B-----5:R-:W-:Y:S01]  /*3b20*/  HADD2.F32 R2, -RZ, R19.H0_H0 ;  /* 0x20000013ff027230 */ /* 0x020fe20000004100 */
[----:B------:R-:W-:Y:S01]  /*3b30*/  ISETP.GT.AND P1, PT, R3, 0x8, PT ;  /* 0x000000080300780c */ /* 0x000fe20003f24270 */
[----:B------:R-:W-:Y:S03]  /*3b40*/  BSSY B1, `(.L_x_43) ;  /* 0x0000008000017945 */ /* 0x000fe60003800000 */
[----:B------:R-:W-:Y:S01]  /*3b50*/  FMUL R2, R2, R83 ;  /* 0x0000005302027220 */ /* 0x000fe20000400000 */
[----:B------:R-:W-:-:S03]  /*3b60*/  ISETP.GT.AND P2, PT, R0, RZ, P1 ;  /* 0x000000ff0000720c */ /* 0x000fc60000f44270 */
[----:B------:R-:W-:-:S05]  /*3b70*/  FFMA R2, R75, R82, R2 ;  /* 0x000000524b027223 */ /* 0x000fca0000000002 */
[----:B------:R-:W-:-:S05]  /*3b80*/  F2FP.F16.F32.PACK_AB R2, RZ, R2 ;  /* 0x00000002ff02723e */ /* 0x000fca00000000ff */
[----:B------:R3:W-:Y:S01]  /*3b90*/  @P0 STG.E.U16 desc[UR46][R10.64+0x2], R2 ;  /* 0x000002020a000986 */ /* 0x0007e2000c10152e */
[----:B------:R-:W-:Y:S05]  /*3ba0*/  @!P2 BRA `(.L_x_44) ;  /* 0x000000000004a947 */ /* 0x000fea0003800000 */
[----:B------:R4:W5:Y:S02]  /*3bb0*/  LDG.E.LTC128B.U16 R19, desc[UR46][R4.64+0x10] ;  /* 0x0000102e04137981 */ /* 0x000964000c1e1520 */
.L_x_44:
[----:B------:R-:W-:Y:S05]  /*3bc0*/  BSYNC B1 ;  /* 0x0000000000017941 */ /* 0x000fea0003800000 */
.L_x_43:
[----:B---3-5:R-:W-:Y:S01]  /*3bd0*/  HADD2.F32 R2, -RZ, R19.H0_H0 ;  /* 0x20000013ff027230 */ /* 0x028fe20000004100 */
[----:B------:R-:W-:Y:S01]  /*3be0*/  ISETP.GT.AND P0, PT, R3, 0x9, PT ;  /* 0x000000090300780c */ /* 0x000fe20003f04270 */
[----:B------:R-:W-:Y:S03]  /*3bf0*/  BSSY B1, `(.L_x_45) ;  /* 0x0000008000017945 */ /* 0x000fe60003800000 */
[----:B-1----:R-:W-:Y:S01]  /*3c00*/  FMUL R13, R2, R83 ;  /* 0x00000053020d7220 */ /* 0x002fe20000400000 */
[----:B------:R-:W-:-:S03]  /*3c10*/  ISETP.GT.AND P3, PT, R0, RZ, P0 ;  /* 0x000000ff0000720c */ /* 0x000fc60000764270 */
[----:B------:R-:W-:-:S05]  /*3c20*/  FFMA R13, R76, R82, R13 ;  /* 0x000000524c0d7223 */ /* 0x000fca000000000d */
[----:B------:R-:W-:-:S05]  /*3c30*/  F2FP.F16.F32.PACK_AB R13, RZ, R13 ;  /* 0x0000000dff0d723e */ /* 0x000fca00000000ff */
[----:B------:R1:W-:Y:S01]  /*3c40*/  @P2 STG.E.U16 desc[UR46][R8.64+0x10], R13 ;  /* 0x0000100d08002986 */ /* 0x0003e2000c10152e */
[----:B------:R-:W-:Y:S05]  /*3c50*/  @!P3 BRA `(.L_x_46) ;  /* 0x000000000004b947 */ /* 0x000fea0003800000 */
[----:B------:R3:W5:Y:S02]  /*3c60*/  LDG.E.LTC128B.U16 R19, desc[UR46][R4.64+0x12] ;  /* 0x0000122e04137981 */ /* 0x000764000c1e1520 */
.L_x_46:
[----:B------:R-:W-:Y:S05]  /*3c70*/  BSYNC B1 ;  /* 0x0000000000017941 */ /* 0x000fea0003800000 */
.L_x_45:
[----:B-----5:R-:W-:Y:S01]  /*3c80*/  HADD2.F32 R2, -RZ, R19.H0_H0 ;  /* 0x20000013ff027230 */ /* 0x020fe20000004100 */
[----:B------:R-:W-:Y:S01]  /*3c90*/  ISETP.GT.AND P1, PT, R0, 0x8, P1 ;  /* 0x000000080000780c */ /* 0x000fe20000f24270 */
[----:B------:R-:W-:Y:S03]  /*3ca0*/  BSSY B1, `(.L_x_47) ;  /* 0x0000007000017945 */ /* 0x000fe60003800000 */
[----:B------:R-:W-:-:S04]  /*3cb0*/  FMUL R2, R2, R83 ;  /* 0x0000005302027220 */ /* 0x000fc80000400000 */
[----:B------:R-:W-:-:S05]  /*3cc0*/  FFMA R2, R77, R82, R2 ;  /* 0x000000524d027223 */ /* 0x000fca0000000002 */
[----:B------:R-:W-:-:S05]  /*3cd0*/  F2FP.F16.F32.PACK_AB R2, RZ, R2 ;  /* 0x00000002ff02723e */ /* 0x000fca00000000ff */
[----:B------:R0:W-:Y:S01]  /*3ce0*/  @P3 STG.E.U16 desc[UR46][R8.64+0x12], R2 ;  /* 0x0000120208003986 */ /* 0x0001e2000c10152e */
[----:B------:R-:W-:Y:S05]  /*3cf0*/  @!P1 BRA `(.L_x_48) ;  /* 0x0000000000049947 */ /* 0x000fea0003800000 */
[----:B------:R0:W5:Y:S02]  /*3d00*/  LDG.E.LTC128B.U16 R19, desc[UR46][R6.64+0x10] ;  /* 0x0000102e06137981 */ /* 0x000164000c1e1520 */
.L_x_48:
[----:B------:R-:W-:Y:S05]  /*3d10*/  BSYNC B1 ;  /* 0x0000000000017941 */ /* 0x000fea0003800000 */
.L_x_47:
[----:B0----5:R-:W-:Y:S01]  /*3d20*/  HADD2.F32 R2, -RZ, R19.H0_H0 ;  /* 0x20000013ff027230 */ /* 0x021fe20000004100 */
[----:B------:R-:W-:Y:S01]  /*3d30*/  ISETP.GT.AND P0, PT, R0, 0x8, P0 ;  /* 0x000000080000780c */ /* 0x000fe20000704270 */
[----:B------:R-:W-:Y:S03]  /*3d40*/  BSSY B1, `(.L_x_49) ;  /* 0x0000007000017945 */ /* 0x000fe60003800000 */
[----:B-1----:R-:W-:-:S04]  /*3d50*/  FMUL R13, R2, R83 ;  /* 0x00000053020d7220 */ /* 0x002fc80000400000 */
[----:B------:R-:W-:-:S05]  /*3d60*/  FFMA R13, R78, R82, R13 ;  /* 0x000000524e0d7223 */ /* 0x000fca000000000d */
[----:B------:R-:W-:-:S05]  /*3d70*/  F2FP.F16.F32.PACK_AB R13, RZ, R13 ;  /* 0x0000000dff0d723e */ /* 0x000fca00000000ff */
[----:B------:R0:W-:Y:S01]  /*3d80*/  @P1 STG.E.U16 desc[UR46][R10.64+0x10], R13 ;  /* 0x0000100d0a001986 */ /* 0x0001e2000c10152e */
[----:B------:R-:W-:Y:S05]  /*3d90*/  @!P0 BRA `(.L_x_50) ;  /* 0x0000000000048947 */ /* 0x000fea0003800000 */
[----:B------:R1:W5:Y:S02]  /*3da0*/  LDG.E.LTC128B.U16 R19, desc[UR46][R6.64+0x12] ;  /* 0x0000122e06137981 */ /* 0x000364000c1e1520 */
.L_x_50:
[----:B------:R-:W-:Y:S05]  /*3db0*/  BSYNC B1 ;  /* 0x0000000000017941 */ /* 0x000fea0003800000 */
.L_x_49:
        /* <DEDUP_REMOVED lines=10> */
.L_x_52:
[----:B------:R-:W-:Y:S05]  /*3e60*/  BSYNC B1 ;  /* 0x0000000000017941 */ /* 0x000fea0003800000 */
.L_x_51:
[----:B0----5:R-:W-:Y:S01]  /*3e70*/  HADD2.F32 R2, -RZ, R19.H0_H0 ;  /* 0x20000013ff027230 */ /* 0x021fe20000004100 */
        /* <DEDUP_REMOVED lines=9> */
.L_x_54:
[----:B------:R-:W-:Y:S05]  /*3f10*/  BSYNC B1 ;  /* 0x0000000000017941 */ /* 0x000fea0003800000 */
.L_x_53:
        /* <DEDUP_REMOVED lines=9> */
.L_x_56:
[----:B------:R-:W-:Y:S05]  /*3fb0*/  BSYNC B1 ;  /* 0x0000000000017941 */ /* 0x000fea0003800000 */
.L_x_55:
[----:B0----5:R-:W-:Y:S01]  /*3fc0*/  HADD2.F32 R2, -RZ, R19.H0_H0 ;  /* 0x20000013ff027230 */ /* 0x021fe20000004100 */
        /* <DEDUP_REMOVED lines=8> */
.L_x_58:
[----:B------:R-:W-:Y:S05]  /*4050*/  BSYNC B1 ;  /* 0x0000000000017941 */ /* 0x000fea0003800000 */
.L_x_57:
        /* <DEDUP_REMOVED lines=10> */
.L_x_60:
[----:B------:R-:W-:Y:S05]  /*4100*/  BSYNC B1 ;  /* 0x0000000000017941 */ /* 0x000fea0003800000 */
.L_x_59:
        /* <DEDUP_REMOVED lines=10> */
.L_x_62:
[----:B------:R-:W-:Y:S05]  /*41b0*/  BSYNC B1 ;  /* 0x0000000000017941 */ /* 0x000fea0003800000 */
.L_x_61:
        /* <DEDUP_REMOVED lines=9> */
.L_x_64:
[----:B------:R-:W-:Y:S05]  /*4250*/  BSYNC B1 ;  /* 0x0000000000017941 */ /* 0x000fea0003800000 */
.L_x_63:
        /* <DEDUP_REMOVED lines=9> */
.L_x_66:
[----:B------:R-:W-:Y:S05]  /*42f0*/  BSYNC B1 ;  /* 0x0000000000017941 */ /* 0x000fea0003800000 */
.L_x_65:
        /* <DEDUP_REMOVED lines=10> */
.L_x_68:
[----:B------:R-:W-:Y:S05]  /*43a0*/  BSYNC B1 ;  /* 0x0000000000017941 */ /* 0x000fea0003800000 */
.L_x_67:
        /* <DEDUP_REMOVED lines=10> */
.L_x_70:
[----:B------:R-:W-:Y:S05]  /*4450*/  BSYNC B1 ;  /* 0x0000000000017941 */ /* 0x000fea0003800000 */
.L_x_69:
        /* <DEDUP_REMOVED lines=9> */
.L_x_72:
[----:B------:R-:W-:Y:S05]  /*44f0*/  BSYNC B1 ;  /* 0x0000000000017941 */ /* 0x000fea0003800000 */
.L_x_71:
        /* <DEDUP_REMOVED lines=9> */
.L_x_74:
[----:B------:R-:W-:Y:S05]  /*4590*/  BSYNC B1 ;  /* 0x0000000000017941 */ /* 0x000fea0003800000 */
.L_x_73:
        /* <DEDUP_REMOVED lines=10> */
.L_x_76:
[----:B------:R-:W-:Y:S05]  /*4640*/  BSYNC B1 ;  /* 0x0000000000017941 */ /* 0x000fea0003800000 */
.L_x_75:
        /* <DEDUP_REMOVED lines=10> */
.L_x_78:
[----:B------:R-:W-:Y:S05]  /*46f0*/  BSYNC B1 ;  /* 0x0000000000017941 */ /* 0x000fea0003800000 */
.L_x_77:
        /* <DEDUP_REMOVED lines=9> */
.L_x_80:
[----:B------:R-:W-:Y:S05]  /*4790*/  BSYNC B1 ;  /* 0x0000000000017941 */ /* 0x000fea0003800000 */
.L_x_79:
        /* <DEDUP_REMOVED lines=9> */
.L_x_82:
[----:B------:R-:W-:Y:S05]  /*4830*/  BSYNC B1 ;  /* 0x0000000000017941 */ /* 0x000fea0003800000 */
.L_x_81:
        /* <DEDUP_REMOVED lines=10> */
.L_x_84:
[----:B------:R-:W-:Y:S05]  /*48e0*/  BSYNC B1 ;  /* 0x0000000000017941 */ /* 0x000fea0003800000 */
.L_x_83:
        /* <DEDUP_REMOVED lines=10> */
.L_x_86:
[----:B------:R-:W-:Y:S05]  /*4990*/  BSYNC B1 ;  /* 0x0000000000017941 */ /* 0x000fea0003800000 */
.L_x_85:
        /* <DEDUP_REMOVED lines=9> */
.L_x_88:
[----:B------:R-:W-:Y:S05]  /*4a30*/  BSYNC B1 ;  /* 0x0000000000017941 */ /* 0x000fea0003800000 */
.L_x_87:
        /* <DEDUP_REMOVED lines=9> */
.L_x_90:
[----:B------:R-:W-:Y:S05]  /*4ad0*/  BSYNC B1 ;  /* 0x0000000000017941 */ /* 0x000fea0003800000 */
.L_x_89:
        /* <DEDUP_REMOVED lines=10> */
.L_x_92:
[----:B------:R-:W-:Y:S05]  /*4b80*/  BSYNC B1 ;  /* 0x0000000000017941 */ /* 0x000fea0003800000 */
.L_x_91:
        /* <DEDUP_REMOVED lines=10> */
.L_x_94:
[----:B------:R-:W-:Y:S05]  /*4c30*/  BSYNC B1 ;  /* 0x0000000000017941 */ /* 0x000fea0003800000 */
.L_x_93:
        /* <DEDUP_REMOVED lines=9> */
.L_x_96:
[----:B------:R-:W-:Y:S05]  /*4cd0*/  BSYNC B1 ;  /* 0x0000000000017941 */ /* 0x000fea0003800000 */
.L_x_95:
        /* <DEDUP_REMOVED lines=9> */
.L_x_98:
[----:B------:R-:W-:Y:S05]  /*4d70*/  BSYNC B1 ;  /* 0x0000000000017941 */ /* 0x000fea0003800000 */
.L_x_97:
        /* <DEDUP_REMOVED lines=10> */
.L_x_100:
[----:B------:R-:W-:Y:S05]  /*4e20*/  BSYNC B1 ;  /* 0x0000000000017941 */ /* 0x000fea0003800000 */
.L_x_99:
        /* <DEDUP_REMOVED lines=10> */
.L_x_102:
[----:B------:R-:W-:Y:S05]  /*4ed0*/  BSYNC B1 ;  /* 0x0000000000017941 */ /* 0x000fea0003800000 */
.L_x_101:
        /* <DEDUP_REMOVED lines=9> */
.L_x_104:
[----:B------:R-:W-:Y:S05]  /*4f70*/  BSYNC B1 ;  /* 0x0000000000017941 */ /* 0x000fea0003800000 */
.L_x_103:
        /* <DEDUP_REMOVED lines=9> */
.L_x_106:
[----:B------:R-:W-:Y:S05]  /*5010*/  BSYNC B1 ;  /* 0x0000000000017941 */ /* 0x000fea0003800000 */
.L_x_105:
        /* <DEDUP_REMOVED lines=10> */
.L_x_108:
[----:B------:R-:W-:Y:S05]  /*50c0*/  BSYNC B1 ;  /* 0x0000000000017941 */ /* 0x000fea0003800000 */
.L_x_107:
        /* <DEDUP_REMOVED lines=10> */
.L_x_110:
[----:B------:R-:W-:Y:S05]  /*5170*/  BSYNC B1 ;  /* 0x0000000000017941 */ /* 0x000fea0003800000 */
.L_x_109:
        /* <DEDUP_REMOVED lines=9> */
.L_x_112:
[----:B------:R-:W-:Y:S05]  /*5210*/  BSYNC B1 ;  /* 0x0000000000017941 */ /* 0x000fea0003800000 */
.L_x_111:
        /* <DEDUP_REMOVED lines=9> */
.L_x_114:
[----:B------:R-:W-:Y:S05]  /*52b0*/  BSYNC B1 ;  /* 0x0000000000017941 */ /* 0x000fea0003800000 */
.L_x_113:
        /* <DEDUP_REMOVED lines=10> */
.L_x_116:
[----:B------:R-:W-:Y:S05]  /*5360*/  BSYNC B1 ;  /* 0x0000000000017941 */ /* 0x000fea0003800000 */
.L_x_115:
        /* <DEDUP_REMOVED lines=10> */
.L_x_118:
[----:B------:R-:W-:Y:S05]  /*5410*/  BSYNC B1 ;  /* 0x0000000000017941 */ /* 0x000fea0003800000 */
.L_x_117:
        /* <DEDUP_REMOVED lines=9> */
.L_x_120:
[----:B------:R-:W-:Y:S05]  /*54b0*/  BSYNC B1 ;  /* 0x0000000000017941 */ /* 0x000fea0003800000 */
.L_x_119:
        /* <DEDUP_REMOVED lines=9> */
.L_x_122:
[----:B------:R-:W-:Y:S05]  /*5550*/  BSYNC B1 ;  /* 0x0000000000017941 */ /* 0x000fea0003800000 */
.L_x_121:
        /* <DEDUP_REMOVED lines=10> */
.L_x_124:
[----:B------:R-:W-:Y:S05]  /*5600*/  BSYNC B1 ;  /* 0x0000000000017941 */ /* 0x000fea0003800000 */
.L_x_123:
        /* <DEDUP_REMOVED lines=10> */
.L_x_126:
[----:B------:R-:W-:Y:S05]  /*56b0*/  BSYNC B1 ;  /* 0x0000000000017941 */ /* 0x000fea0003800000 */
.L_x_125:
        /* <DEDUP_REMOVED lines=9> */
.L_x_128:
[----:B------:R-:W-:Y:S05]  /*5750*/  BSYNC B1 ;  /* 0x0000000000017941 */ /* 0x000fea0003800000 */
.L_x_127:
        /* <DEDUP_REMOVED lines=9> */
.L_x_130:
[----:B------:R-:W-:Y:S05]  /*57f0*/  BSYNC B1 ;  /* 0x0000000000017941 */ /* 0x000fea0003800000 */
.L_x_129:
        /* <DEDUP_REMOVED lines=10> */
.L_x_132:
[----:B------:R-:W-:Y:S05]  /*58a0*/  BSYNC B1 ;  /* 0x0000000000017941 */ /* 0x000fea0003800000 */
.L_x_131:
        /* <DEDUP_REMOVED lines=10> */
.L_x_134:
[----:B------:R-:W-:Y:S05]  /*5950*/  BSYNC B1 ;  /* 0x0000000000017941 */ /* 0x000fea0003800000 */
.L_x_133:
        /* <DEDUP_REMOVED lines=9> */
.L_x_136:
[----:B------:R-:W-:Y:S05]  /*59f0*/  BSYNC B1 ;  /* 0x0000000000017941 */ /* 0x000fea0003800000 */
.L_x_135:
        /* <DEDUP_REMOVED lines=9> */
.L_x_138:
[----:B------:R-:W-:Y:S05]  /*5a90*/  BSYNC B1 ;  /* 0x0000000000017941 */ /* 0x000fea0003800000 */
.L_x_137:
        /* <DEDUP_REMOVED lines=10> */
.L_x_140:
[----:B------:R-:W-:Y:S05]  /*5b40*/  BSYNC B1 ;  /* 0x0000000000017941 */ /* 0x000fea0003800000 */
.L_x_139:
[----:B0----5:R-:W-:Y:S01]  /*5b50*/  HADD2.F32 R2, -RZ, R19.H0_H0 ;  /* 0x20000013ff027230 */ /* 0x021fe20000004100 */
[----:B------:R-:W-:Y:S01]  /*5b60*/  ISETP.GT.AND P0, PT, R3, 0x69, PT ;  /* 0x000000690300780c */ /* 0x000fe20003f04270 */
[----:B------:R-:W-:Y:S01]  /*5b70*/  @P2 IMAD.MOV.U32 R3, RZ, RZ, R9 ;  /* 0x000000ffff032224 */ /* 0x000fe200078e0009 */
[----:B------:R-:W-:Y:S02]  /*5b80*/  BSSY B1, `(.L_x_141) ;  /* 0x0000009000017945 */ /* 0x000fe40003800000 */
[----:B------:R-:W-:Y:S01]  /*5b90*/  FMUL R13, R2, R83 ;  /* 0x00000053020d7220 */ /* 0x000fe20000400000 */
[----:B------:R-:W-:Y:S01]  /*5ba0*/  @P2 IMAD.MOV.U32 R2, RZ, RZ, R8 ;  /* 0x000000ffff022224 */ /* 0x000fe200078e0008 */
[----:B------:R-:W-:Y:S02]  /*5bb0*/  ISETP.GT.AND P3, PT, R0, RZ, P0 ;  /* 0x000000ff0000720c */ /* 0x000fe40000764270 */
[----:B------:R-:W-:-:S05]  /*5bc0*/  FFMA R13, R28, R82, R13 ;  /* 0x000000521c0d7223 */ /* 0x000fca000000000d */
[----:B------:R-:W-:-:S05]  /*5bd0*/  F2FP.F16.F32.PACK_AB R13, RZ, R13 ;  /* 0x0000000dff0d723e */ /* 0x000fca00000000ff */
[----:B------:R0:W-:Y:S01]  /*5be0*/  @P2 STG.E.U16 desc[UR46][R2.64+0xd0], R13 ;  /* 0x0000d00d02002986 */ /* 0x0001e2000c10152e */
[----:B------:R-:W-:Y:S05]  /*5bf0*/  @!P3 BRA `(.L_x_142) ;  /* 0x000000000004b947 */ /* 0x000fea0003800000 */
[----:B------:R0:W5:Y:S02]  /*5c00*/  LDG.E.LTC128B.U16 R19, desc[UR46][R4.64+0xd2] ;  /* 0x0000d22e04137981 */ /* 0x000164000c1e1520 */
.L_x_142:
[----:B------:R-:W-:Y:S05]  /*5c10*/  BSYNC B1 ;  /* 0x0000000000017941 */ /* 0x000fea0003800000 */
.L_x_141:
        /* <DEDUP_REMOVED lines=9> */
.L_x_144:
[----:B------:R-:W-:Y:S05]  /*5cb0*/  BSYNC B1 ;  /* 0x0000000000017941 */ /* 0x000fea0003800000 */
.L_x_143:
[----:B0----5:R-:W-:Y:S01]  /*5cc0*/  HADD2.F32 R2, -RZ, R19.H0_H0 ;  /* 0x20000013ff027230 */ /* 0x021fe20000004100 */
[----:B------:R-:W-:Y:S01]  /*5cd0*/  ISETP.GT.AND P0, PT, R0, 0x8, P0 ;  /* 0x000000080000780c */ /* 0x000fe20000704270 */
[----:B------:R-:W-:Y:S03]  /*5ce0*/  BSSY B1, `(.L_x_145) ;  /* 0x000000a000017945 */ /* 0x000fe60003800000 */
[----:B------:R-:W-:Y:S01]  /*5cf0*/  FMUL R3, R2, R83 ;  /* 0x0000005302037220 */ /* 0x000fe20000400000 */
[----:B------:R-:W-:-:S03]  /*5d00*/  @P1 IMAD.MOV.U32 R2, RZ, RZ, R10 ;  /* 0x000000ffff021224 */ /* 0x000fc600078e000a */
[----:B------:R-:W-:-:S05]  /*5d10*/  FFMA R3, R30, R82, R3 ;  /* 0x000000521e037223 */ /* 0x000fca0000000003 */
[----:B------:R-:W-:-:S04]  /*5d20*/  F2FP.F16.F32.PACK_AB R3, RZ, R3 ;  /* 0x00000003ff03723e */ /* 0x000fc800000000ff */
[----:B---34-:R-:W-:Y:S01]  /*5d30*/  PRMT R4, R3, 0x7610, R4 ;  /* 0x0000761003047816 */ /* 0x018fe20000000004 */
[----:B------:R-:W-:-:S05]  /*5d40*/  @P1 IMAD.MOV.U32 R3, RZ, RZ, R11 ;  /* 0x000000ffff031224 */ /* 0x000fca00078e000b */
[----:B------:R0:W-:Y:S01]  /*5d50*/  @P1 STG.E.U16 desc[UR46][R2.64+0xd0], R4 ;  /* 0x0000d00402001986 */ /* 0x0001e2000c10152e */
[----:B------:R-:W-:Y:S05]  /*5d60*/  @!P0 BRA `(.L_x_146) ;  /* 0x0000000000048947 */ /* 0x000fea0003800000 */
[----:B------:R3:W5:Y:S02]  /*5d70*/  LDG.E.LTC128B.U16 R19, desc[UR46][R6.64+0xd2] ;  /* 0x0000d22e06137981 */ /* 0x000764000c1e1520 */
.L_x_146:
[----:B------:R-:W-:Y:S05]  /*5d80*/  BSYNC B1 ;  /* 0x0000000000017941 */ /* 0x000fea0003800000 */
.L_x_145:
[----:B------:R-:W-:Y:S05]  /*5d90*/  @!P0 BRA `(.L_x_147) ;  /* 0x0000001000588947 */ /* 0x000fea0003800000 */
[----:B-----5:R-:W-:-:S05]  /*5da0*/  HADD2.F32 R0, -RZ, R19.H0_H0 ;  /* 0x20000013ff007230 */ /* 0x020fca0000004100 */
[----:B------:R-:W-:-:S04]  /*5db0*/  FMUL R0, R0, R83 ;  /* 0x0000005300007220 */ /* 0x000fc80000400000 */
[----:B------:R-:W-:-:S05]  /*5dc0*/  FFMA R0, R31, R82, R0 ;  /* 0x000000521f007223 */ /* 0x000fca0000000000 */
[----:B------:R-:W-:-:S05]  /*5dd0*/  F2FP.F16.F32.PACK_AB R0, RZ, R0 ;  /* 0x00000000ff00723e */ /* 0x000fca00000000ff */
[----:B------:R4:W-:Y:S01]  /*5de0*/  STG.E.U16 desc[UR46][R10.64+0xd2], R0 ;  /* 0x0000d2000a007986 */ /* 0x0009e2000c10152e */
[----:B------:R-:W-:Y:S05]  /*5df0*/  BRA `(.L_x_147) ;  /* 0x0000001000407947 */ /* 0x000fea0003800000 */
.L_x_38:
[----:B------:R-:W-:Y:S01]  /*5e00*/  ULDC.64 UR4, c[0x0][0x5c0] ;  /* 0x0001700000047ab9 */ /* 0x000fe20000000a00 */
[----:B------:R-:W-:Y:S01]  /*5e10*/  ISETP.GT.AND P3, PT, R3, 0x1, PT ;  /* 0x000000010300780c */ /* 0x000fe20003f64270 */
[-C--:B------:R-:W-:Y:S01]  /*5e20*/  FMUL R72, R72, R82.reuse ;  /* 0x0000005248487220 */ /* 0x080fe20000400000 */
[----:B------:R-:W-:Y:S01]  /*5e30*/  LEA R4, P0, R10, UR4, 0x1 ;  /* 0x000000040a047c11 */ /* 0x000fe2000f8008ff */
[-C--:B------:R-:W-:Y:S01]  /*5e40*/  FMUL R73, R73, R82.reuse ;  /* 0x0000005249497220 */ /* 0x080fe20000400000 */
[----:B------:R-:W-:Y:S01]  /*5e50*/  SHF.L.U64.HI R7, R6, 0x4, R7 ;  /* 0x0000000406077819 */ /* 0x000fe20000010207 */
[-C--:B------:R-:W-:Y:S01]  /*5e60*/  FMUL R74, R74, R82.reuse ;  /* 0x000000524a4a7220 */ /* 0x080fe20000400000 */
[----:B------:R-:W-:Y:S01]  /*5e70*/  LEA.HI.X R5, R10, UR5, R9, 0x1, P0 ;  /* 0x000000050a057c11 */ /* 0x000fe200080f0c09 */
[-C--:B------:R-:W-:Y:S01]  /*5e80*/  FMUL R75, R75, R82.reuse ;  /* 0x000000524b4b7220 */ /* 0x080fe20000400000 */
[----:B------:R-:W-:Y:S01]  /*5e90*/  ISETP.GT.AND P0, PT, R0, RZ, P3 ;  /* 0x000000ff0000720c */ /* 0x000fe20001f04270 */
[----:B------:R-:W-:Y:S01]  /*5ea0*/  FMUL R76, R76, R82 ;  /* 0x000000524c4c7220 */ /* 0x000fe20000400000 */
[----:B------:R-:W-:Y:S01]  /*5eb0*/  F2FP.F16.F32.PACK_AB R72, RZ, R72 ;  /* 0x00000048ff48723e */ /* 0x000fe200000000ff */
[-C--:B------:R-:W-:Y:S01]  /*5ec0*/  FMUL R77, R77, R82.reuse ;  /* 0x000000524d4d7220 */ /* 0x080fe20000400000 */
[----:B------:R-:W-:Y:S01]  /*5ed0*/  F2FP.F16.F32.PACK_AB R73, RZ, R73 ;  /* 0x00000049ff49723e */ /* 0x000fe200000000ff */
[----:B------:R-:W-:Y:S01]  /*5ee0*/  FMUL R78, R78, R82 ;  /* 0x000000524e4e7220 */ /* 0x000fe20000400000 */
[----:B------:R-:W-:Y:S01]  /*5ef0*/  ISETP.GT.AND P1, PT, R0, 0x8, P1 ;  /* 0x000000080000780c */ /* 0x000fe20000f24270 */
[----:B------:R-:W-:Y:S01]  /*5f00*/  @P2 STG.E.U16 desc[UR46][R4.64], R72 ;  /* 0x0000004804002986 */ /* 0x000fe2000c10152e */
[----:B------:R-:W-:Y:S01]  /*5f10*/  LEA R6, P4, R6, R4, 0x4 ;  /* 0x0000000406067211 */ /* 0x000fe200078820ff */
[-C--:B------:R-:W-:Y:S01]  /*5f20*/  FMUL R79, R79, R82.reuse ;  /* 0x000000524f4f7220 */ /* 0x080fe20000400000 */
[C---:B------:R-:W-:Y:S01]  /*5f30*/  ISETP.GT.AND P2, PT, R3.reuse, 0x8, PT ;  /* 0x000000080300780c */ /* 0x040fe20003f44270 */
[-C--:B------:R-:W-:Y:S01]  /*5f40*/  FMUL R64, R64, R82.reuse ;  /* 0x0000005240407220 */ /* 0x080fe20000400000 */
[C---:B------:R-:W-:Y:S01]  /*5f50*/  ISETP.GT.AND P3, PT, R0.reuse, 0x8, P3 ;  /* 0x000000080000780c */ /* 0x040fe20001f64270 */
[----:B------:R-:W-:Y:S01]  /*5f60*/  @P0 STG.E.U16 desc[UR46][R4.64+0x2], R73 ;  /* 0x0000024904000986 */ /* 0x000fe2000c10152e */
[----:B------:R-:W-:Y:S01]  /*5f70*/  ISETP.GT.AND P0, PT, R3, 0x9, PT ;  /* 0x000000090300780c */ /* 0x000fe20003f04270 */
[----:B------:R-:W-:Y:S01]  /*5f80*/  IMAD.X R7, R7, 0x1, R5, P4 ;  /* 0x0000000107077824 */ /* 0x000fe200020e0605 */
[C---:B------:R-:W-:Y:S01]  /*5f90*/  ISETP.GT.AND P5, PT, R0.reuse, RZ, P2 ;  /* 0x000000ff0000720c */ /* 0x040fe200017a4270 */
[-C--:B------:R-:W-:Y:S01]  /*5fa0*/  FMUL R65, R65, R82.reuse ;  /* 0x0000005241417220 */ /* 0x080fe20000400000 */
[----:B------:R-:W-:Y:S01]  /*5fb0*/  ISETP.GT.AND P4, PT, R0, RZ, P0 ;  /* 0x000000ff0000720c */ /* 0x000fe20000784270 */
[----:B------:R-:W-:Y:S01]  /*5fc0*/  FMUL R66, R66, R82 ;  /* 0x0000005242427220 */ /* 0x000fe20000400000 */
[----:B------:R-:W-:Y:S01]  /*5fd0*/  F2FP.F16.F32.PACK_AB R74, RZ, R74 ;  /* 0x0000004aff4a723e */ /* 0x000fe200000000ff */
[-C--:B------:R-:W-:Y:S01]  /*5fe0*/  FMUL R67, R67, R82.reuse ;  /* 0x0000005243437220 */ /* 0x080fe20000400000 */
[----:B------:R-:W-:Y:S01]  /*5ff0*/  F2FP.F16.F32.PACK_AB R75, RZ, R75 ;  /* 0x0000004bff4b723e */ /* 0x000fe200000000ff */
[----:B------:R-:W-:Y:S01]  /*6000*/  FMUL R68, R68, R82 ;  /* 0x0000005244447220 */ /* 0x000fe20000400000 */
[----:B------:R-:W-:Y:S01]  /*6010*/  F2FP.F16.F32.PACK_AB R76, RZ, R76 ;  /* 0x0000004cff4c723e */ /* 0x000fe200000000ff */
[----:B------:R-:W-:Y:S01]  /*6020*/  @P1 STG.E.U16 desc[UR46][R6.64], R74 ;  /* 0x0000004a06001986 */ /* 0x000fe2000c10152e */
[----:B------:R-:W-:Y:S01]  /*6030*/  F2FP.F16.F32.PACK_AB R77, RZ, R77 ;  /* 0x0000004dff4d723e */ /* 0x000fe200000000ff */
[-C--:B------:R-:W-:Y:S01]  /*6040*/  FMUL R69, R69, R82.reuse ;  /* 0x0000005245457220 */ /* 0x080fe20000400000 */
[----:B------:R-:W-:Y:S01]  /*6050*/  ISETP.GT.AND P2, PT, R0, 0x8, P2 ;  /* 0x000000080000780c */ /* 0x000fe20001744270 */
[----:B------:R-:W-:Y:S01]  /*6060*/  @P3 STG.E.U16 desc[UR46][R6.64+0x2], R75 ;  /* 0x0000024b06003986 */ /* 0x000fe2000c10152e */
[C---:B------:R-:W-:Y:S01]  /*6070*/  ISETP.GT.AND P1, PT, R3.reuse, 0x10, PT ;  /* 0x000000100300780c */ /* 0x040fe20003f24270 */
[-C--:B------:R-:W-:Y:S01]  /*6080*/  FMUL R70, R70, R82.reuse ;  /* 0x0000005246467220 */ /* 0x080fe20000400000 */
[C---:B------:R-:W-:Y:S01]  /*6090*/  ISETP.GT.AND P3, PT, R0.reuse, 0x8, P0 ;  /* 0x000000080000780c */ /* 0x040fe20000764270 */
[----:B------:R-:W-:Y:S01]  /*60a0*/  @P5 STG.E.U16 desc[UR46][R4.64+0x10], R76 ;  /* 0x0000104c04005986 */ /* 0x000fe2000c10152e */
[----:B------:R-:W-:Y:S01]  /*60b0*/  ISETP.GT.AND P0, PT, R3, 0x11, PT ;  /* 0x000000110300780c */ /* 0x000fe20003f04270 */
[-C--:B------:R-:W-:Y:S01]  /*60c0*/  FMUL R71, R71, R82.reuse ;  /* 0x0000005247477220 */ /* 0x080fe20000400000 */
[C---:B------:R-:W-:Y:S01]  /*60d0*/  ISETP.GT.AND P5, PT, R0.reuse, RZ, P1 ;  /* 0x000000ff0000720c */ /* 0x040fe20000fa4270 */
[----:B------:R-:W-:Y:S01]  /*60e0*/  @P4 STG.E.U16 desc[UR46][R4.64+0x12], R77 ;  /* 0x0000124d04004986 */ /* 0x000fe2000c10152e */
        /* <DEDUP_REMOVED lines=129> */
[----:B------:R-:W-:Y:S01]  /*6900*/  FMUL R31, R31, R82 ;  /* 0x000000521f1f7220 */ /* 0x000fe20000400000 */
[----:B------:R-:W-:Y:S01]  /*6910*/  ISETP.GT.AND P1, PT, R0, 0x8, P2 ;  /* 0x000000080000780c */ /* 0x000fe20001724270 */
[----:B------:R-:W-:Y:S01]  /*6920*/  @P3 STG.E.U16 desc[UR46][R6.64+0x72], R55 ;  /* 0x0000723706003986 */ /* 0x000fe2000c10152e */
[----:B------:R-:W-:-:S02]  /*6930*/  ISETP.GT.AND P2, PT, R3, 0x48, PT ;  /* 0x000000480300780c */ /* 0x000fc40003f44270 */
[C---:B------:R-:W-:Y:S01]  /*6940*/  ISETP.GT.AND P3, PT, R0.reuse, 0x8, P0 ;  /* 0x000000080000780c */ /* 0x040fe20000764270 */
[----:B------:R-:W-:Y:S01]  /*6950*/  @P5 STG.E.U16 desc[UR46][R4.64+0x80], R40 ;  /* 0x0000802804005986 */ /* 0x000fe2000c10152e */
[----:B------:R-:W-:Y:S02]  /*6960*/  ISETP.GT.AND P0, PT, R3, 0x49, PT ;  /* 0x000000490300780c */ /* 0x000fe40003f04270 */
[C---:B------:R-:W-:Y:S01]  /*6970*/  ISETP.GT.AND P5, PT, R0.reuse, RZ, P2 ;  /* 0x000000ff0000720c */ /* 0x040fe200017a4270 */
[----:B------:R-:W-:Y:S01]  /*6980*/  @P4 STG.E.U16 desc[UR46][R4.64+0x82], R41 ;  /* 0x0000822904004986 */ /* 0x000fe2000c10152e */
[----:B------:R-:W-:Y:S02]  /*6990*/  ISETP.GT.AND P4, PT, R0, RZ, P0 ;  /* 0x000000ff0000720c */ /* 0x000fe40000784270 */
[----:B------:R-:W-:Y:S02]  /*69a0*/  F2FP.F16.F32.PACK_AB R42, RZ, R42 ;  /* 0x0000002aff2a723e */ /* 0x000fe400000000ff */
[----:B------:R-:W-:-:S02]  /*69b0*/  F2FP.F16.F32.PACK_AB R43, RZ, R43 ;  /* 0x0000002bff2b723e */ /* 0x000fc400000000ff */
[----:B------:R-:W-:Y:S01]  /*69c0*/  F2FP.F16.F32.PACK_AB R44, RZ, R44 ;  /* 0x0000002cff2c723e */ /* 0x000fe200000000ff */
[----:B------:R-:W-:Y:S01]  /*69d0*/  @P1 STG.E.U16 desc[UR46][R6.64+0x80], R42 ;  /* 0x0000802a06001986 */ /* 0x000fe2000c10152e */
[----:B------:R-:W-:Y:S02]  /*69e0*/  F2FP.F16.F32.PACK_AB R45, RZ, R45 ;  /* 0x0000002dff2d723e */ /* 0x000fe400000000ff */
[C---:B------:R-:W-:Y:S01]  /*69f0*/  ISETP.GT.AND P1, PT, R3.reuse, 0x51, PT ;  /* 0x000000510300780c */ /* 0x040fe20003f24270 */
[----:B------:R-:W-:Y:S01]  /*6a00*/  @P3 STG.E.U16 desc[UR46][R6.64+0x82], R43 ;  /* 0x0000822b06003986 */ /* 0x000fe2000c10152e */
[----:B------:R-:W-:Y:S02]  /*6a10*/  ISETP.GT.AND P3, PT, R3, 0x50, PT ;  /* 0x000000500300780c */ /* 0x000fe40003f64270 */
[C---:B------:R-:W-:Y:S01]  /*6a20*/  ISETP.GT.AND P2, PT, R0.reuse, 0x8, P2 ;  /* 0x000000080000780c */ /* 0x040fe20001744270 */
[----:B------:R-:W-:Y:S01]  /*6a30*/  @P5 STG.E.U16 desc[UR46][R4.64+0x90], R44 ;  /* 0x0000902c04005986 */ /* 0x000fe2000c10152e */
[----:B------:R-:W-:-:S02]  /*6a40*/  ISETP.GT.AND P0, PT, R0, 0x8, P0 ;  /* 0x000000080000780c */ /* 0x000fc40000704270 */
[C---:B------:R-:W-:Y:S01]  /*6a50*/  ISETP.GT.AND P5, PT, R0.reuse, RZ, P3 ;  /* 0x000000ff0000720c */ /* 0x040fe20001fa4270 */
[----:B------:R-:W-:Y:S01]  /*6a60*/  @P4 STG.E.U16 desc[UR46][R4.64+0x92], R45 ;  /* 0x0000922d04004986 */ /* 0x000fe2000c10152e */
[----:B------:R-:W-:Y:S02]  /*6a70*/  ISETP.GT.AND P4, PT, R0, RZ, P1 ;  /* 0x000000ff0000720c */ /* 0x000fe40000f84270 */
[----:B------:R-:W-:Y:S02]  /*6a80*/  F2FP.F16.F32.PACK_AB R46, RZ, R46 ;  /* 0x0000002eff2e723e */ /* 0x000fe400000000ff */
[----:B------:R-:W-:Y:S02]  /*6a90*/  F2FP.F16.F32.PACK_AB R47, RZ, R47 ;  /* 0x0000002fff2f723e */ /* 0x000fe400000000ff */
[----:B------:R-:W-:Y:S01]  /*6aa0*/  F2FP.F16.F32.PACK_AB R32, RZ, R32 ;  /* 0x00000020ff20723e */ /* 0x000fe200000000ff */
[----:B------:R-:W-:Y:S01]  /*6ab0*/  @P2 STG.E.U16 desc[UR46][R6.64+0x90], R46 ;  /* 0x0000902e06002986 */ /* 0x000fe2000c10152e */
[----:B------:R-:W-:-:S02]  /*6ac0*/  F2FP.F16.F32.PACK_AB R33, RZ, R33 ;  /* 0x00000021ff21723e */ /* 0x000fc400000000ff */
[----:B------:R-:W-:Y:S01]  /*6ad0*/  F2FP.F16.F32.PACK_AB R34, RZ, R34 ;  /* 0x00000022ff22723e */ /* 0x000fe200000000ff */
[----:B------:R-:W-:Y:S01]  /*6ae0*/  @P0 STG.E.U16 desc[UR46][R6.64+0x92], R47 ;  /* 0x0000922f06000986 */ /* 0x000fe2000c10152e */
[C---:B------:R-:W-:Y:S02]  /*6af0*/  ISETP.GT.AND P0, PT, R0.reuse, 0x8, P3 ;  /* 0x000000080000780c */ /* 0x040fe40001f04270 */
[----:B------:R-:W-:Y:S01]  /*6b00*/  F2FP.F16.F32.PACK_AB R35, RZ, R35 ;  /* 0x00000023ff23723e */ /* 0x000fe200000000ff */
[----:B------:R-:W-:Y:S01]  /*6b10*/  @P5 STG.E.U16 desc[UR46][R4.64+0xa0], R32 ;  /* 0x0000a02004005986 */ /* 0x000fe2000c10152e */
[----:B------:R-:W-:Y:S02]  /*6b20*/  ISETP.GT.AND P5, PT, R0, 0x8, P1 ;  /* 0x000000080000780c */ /* 0x000fe40000fa4270 */
[C---:B------:R-:W-:Y:S01]  /*6b30*/  ISETP.GT.AND P1, PT, R3.reuse, 0x59, PT ;  /* 0x000000590300780c */ /* 0x040fe20003f24270 */
[----:B------:R-:W-:Y:S01]  /*6b40*/  @P4 STG.E.U16 desc[UR46][R4.64+0xa2], R33 ;  /* 0x0000a22104004986 */ /* 0x000fe2000c10152e */
[----:B------:R-:W-:-:S02]  /*6b50*/  ISETP.GT.AND P4, PT, R3, 0x58, PT ;  /* 0x000000580300780c */ /* 0x000fc40003f84270 */
[C---:B------:R-:W-:Y:S02]  /*6b60*/  ISETP.GT.AND P3, PT, R0.reuse, RZ, P1 ;  /* 0x000000ff0000720c */ /* 0x040fe40000f64270 */
[C---:B------:R-:W-:Y:S01]  /*6b70*/  ISETP.GT.AND P2, PT, R0.reuse, RZ, P4 ;  /* 0x000000ff0000720c */ /* 0x040fe20002744270 */
[----:B------:R-:W-:Y:S01]  /*6b80*/  @P0 STG.E.U16 desc[UR46][R6.64+0xa0], R34 ;  /* 0x0000a02206000986 */ /* 0x000fe2000c10152e */
[C---:B------:R-:W-:Y:S02]  /*6b90*/  ISETP.GT.AND P4, PT, R0.reuse, 0x8, P4 ;  /* 0x000000080000780c */ /* 0x040fe40002784270 */
[----:B------:R-:W-:Y:S01]  /*6ba0*/  F2FP.F16.F32.PACK_AB R36, RZ, R36 ;  /* 0x00000024ff24723e */ /* 0x000fe200000000ff */
[----:B------:R-:W-:Y:S01]  /*6bb0*/  @P5 STG.E.U16 desc[UR46][R6.64+0xa2], R35 ;  /* 0x0000a22306005986 */ /* 0x000fe2000c10152e */
[----:B------:R-:W-:Y:S02]  /*6bc0*/  F2FP.F16.F32.PACK_AB R37, RZ, R37 ;  /* 0x00000025ff25723e */ /* 0x000fe400000000ff */
[----:B------:R-:W-:-:S02]  /*6bd0*/  ISETP.GT.AND P5, PT, R0, 0x8, P1 ;  /* 0x000000080000780c */ /* 0x000fc40000fa4270 */
[C---:B------:R-:W-:Y:S02]  /*6be0*/  ISETP.GT.AND P1, PT, R3.reuse, 0x68, PT ;  /* 0x000000680300780c */ /* 0x040fe40003f24270 */
[C---:B------:R-:W-:Y:S01]  /*6bf0*/  ISETP.GT.AND P0, PT, R3.reuse, 0x69, PT ;  /* 0x000000690300780c */ /* 0x040fe20003f04270 */
[----:B------:R-:W-:Y:S01]  /*6c00*/  @P2 STG.E.U16 desc[UR46][R4.64+0xb0], R36 ;  /* 0x0000b02404002986 */ /* 0x000fe2000c10152e */
[C---:B------:R-:W-:Y:S01]  /*6c10*/  ISETP.GT.AND P2, PT, R3.reuse, 0x61, PT ;  /* 0x000000610300780c */ /* 0x040fe20003f44270 */
[----:B------:R-:W-:Y:S01]  /*6c20*/  @P4 IMAD.MOV.U32 R2, RZ, RZ, R6 ;  /* 0x000000ffff024224 */ /* 0x000fe200078e0006 */
[----:B------:R-:W-:Y:S01]  /*6c30*/  F2FP.F16.F32.PACK_AB R38, RZ, R38 ;  /* 0x00000026ff26723e */ /* 0x000fe200000000ff */
[----:B------:R-:W-:Y:S01]  /*6c40*/  @P3 STG.E.U16 desc[UR46][R4.64+0xb2], R37 ;  /* 0x0000b22504003986 */ /* 0x000fe2000c10152e */
[----:B------:R-:W-:Y:S01]  /*6c50*/  ISETP.GT.AND P3, PT, R3, 0x60, PT ;  /* 0x000000600300780c */ /* 0x000fe20003f64270 */
[----:B------:R-:W-:Y:S01]  /*6c60*/  @P4 IMAD.MOV.U32 R3, RZ, RZ, R7 ;  /* 0x000000ffff034224 */ /* 0x000fe200078e0007 */
[----:B------:R-:W-:-:S02]  /*6c70*/  F2FP.F16.F32.PACK_AB R39, RZ, R39 ;  /* 0x00000027ff27723e */ /* 0x000fc400000000ff */
[----:B------:R-:W-:Y:S02]  /*6c80*/  F2FP.F16.F32.PACK_AB R24, RZ, R24 ;  /* 0x00000018ff18723e */ /* 0x000fe400000000ff */
[----:B------:R0:W-:Y:S01]  /*6c90*/  @P4 STG.E.U16 desc[UR46][R2.64+0xb0], R38 ;  /* 0x0000b02602004986 */ /* 0x0001e2000c10152e */
[C---:B------:R-:W-:Y:S02]  /*6ca0*/  ISETP.GT.AND P4, PT, R0.reuse, RZ, P2 ;  /* 0x000000ff0000720c */ /* 0x040fe40001784270 */
[----:B------:R-:W-:Y:S02]  /*6cb0*/  F2FP.F16.F32.PACK_AB R25, RZ, R25 ;  /* 0x00000019ff19723e */ /* 0x000fe400000000ff */
[----:B------:R-:W-:Y:S02]  /*6cc0*/  ISETP.GT.AND P2, PT, R0, 0x8, P2 ;  /* 0x000000080000780c */ /* 0x000fe40001744270 */
[----:B------:R-:W-:Y:S02]  /*6cd0*/  F2FP.F16.F32.PACK_AB R26, RZ, R26 ;  /* 0x0000001aff1a723e */ /* 0x000fe400000000ff */
[----:B------:R-:W-:-:S02]  /*6ce0*/  F2FP.F16.F32.PACK_AB R27, RZ, R27 ;  /* 0x0000001bff1b723e */ /* 0x000fc400000000ff */
[----:B------:R-:W-:Y:S01]  /*6cf0*/  F2FP.F16.F32.PACK_AB R28, RZ, R28 ;  /* 0x0000001cff1c723e */ /* 0x000fe200000000ff */
[----:B0-----:R-:W-:Y:S01]  /*6d00*/  @P5 IMAD.MOV.U32 R2, RZ, RZ, R6 ;  /* 0x000000ffff025224 */ /* 0x001fe200078e0006 */
[----:B------:R-:W-:Y:S01]  /*6d10*/  F2FP.F16.F32.PACK_AB R29, RZ, R29 ;  /* 0x0000001dff1d723e */ /* 0x000fe200000000ff */
[----:B------:R-:W-:Y:S01]  /*6d20*/  @P5 IMAD.MOV.U32 R3, RZ, RZ, R7 ;  /* 0x000000ffff035224 */ /* 0x000fe200078e0007 */
[----:B------:R-:W-:Y:S02]  /*6d30*/  F2FP.F16.F32.PACK_AB R30, RZ, R30 ;  /* 0x0000001eff1e723e */ /* 0x000fe400000000ff */
[----:B------:R-:W-:Y:S02]  /*6d40*/  F2FP.F16.F32.PACK_AB R31, RZ, R31 ;  /* 0x0000001fff1f723e */ /* 0x000fe400000000ff */
[----:B------:R0:W-:Y:S01]  /*6d50*/  @P5 STG.E.U16 desc[UR46][R2.64+0xb2], R39 ;  /* 0x0000b22702005986 */ /* 0x0001e2000c10152e */
[C---:B------:R-:W-:Y:S02]  /*6d60*/  ISETP.GT.AND P5, PT, R0.reuse, RZ, P3 ;  /* 0x000000ff0000720c */ /* 0x040fe40001fa4270 */
[----:B------:R-:W-:-:S11]  /*6d70*/  ISETP.GT.AND P3, PT, R0, 0x8, P3 ;  /* 0x000000080000780c */ /* 0x000fd60001f64270 */
[----:B0-----:R-:W-:Y:S02]  /*6d80*/  @P5 IMAD.MOV.U32 R2, RZ, RZ, R4 ;  /* 0x000000ffff025224 */ /* 0x001fe400078e0004 */
[----:B------:R-:W-:-:S05]  /*6d90*/  @P5 IMAD.MOV.U32 R3, RZ, RZ, R5 ;  /* 0x000000ffff035224 */ /* 0x000fca00078e0005 */
[----:B------:R0:W-:Y:S01]  /*6da0*/  @P5 STG.E.U16 desc[UR46][R2.64+0xc0], R24 ;  /* 0x0000c01802005986 */ /* 0x0001e2000c10152e */
[C---:B------:R-:W-:Y:S02]  /*6db0*/  ISETP.GT.AND P5, PT, R0.reuse, RZ, P0 ;  /* 0x000000ff0000720c */ /* 0x040fe400007a4270 */
[----:B------:R-:W-:Y:S01]  /*6dc0*/  ISETP.GT.AND P0, PT, R0, 0x8, P0 ;  /* 0x000000080000780c */ /* 0x000fe20000704270 */
[----:B0-----:R-:W-:Y:S02]  /*6dd0*/  @P4 IMAD.MOV.U32 R2, RZ, RZ, R4 ;  /* 0x000000ffff024224 */ /* 0x001fe400078e0004 */
[----:B------:R-:W-:-:S05]  /*6de0*/  @P4 IMAD.MOV.U32 R3, RZ, RZ, R5 ;  /* 0x000000ffff034224 */ /* 0x000fca00078e0005 */
[----:B------:R0:W-:Y:S01]  /*6df0*/  @P4 STG.E.U16 desc[UR46][R2.64+0xc2], R25 ;  /* 0x0000c21902004986 */ /* 0x0001e2000c10152e */
[C---:B------:R-:W-:Y:S02]  /*6e00*/  ISETP.GT.AND P4, PT, R0.reuse, RZ, P1 ;  /* 0x000000ff0000720c */ /* 0x040fe40000f84270 */
[----:B------:R-:W-:Y:S01]  /*6e10*/  ISETP.GT.AND P1, PT, R0, 0x8, P1 ;  /* 0x000000080000780c */ /* 0x000fe20000f24270 */
[----:B0-----:R-:W-:Y:S02]  /*6e20*/  @P3 IMAD.MOV.U32 R2, RZ, RZ, R6 ;  /* 0x000000ffff023224 */ /* 0x001fe400078e0006 */
[----:B------:R-:W-:-:S05]  /*6e30*/  @P3 IMAD.MOV.U32 R3, RZ, RZ, R7 ;  /* 0x000000ffff033224 */ /* 0x000fca00078e0007 */
[----:B------:R0:W-:Y:S02]  /*6e40*/  @P3 STG.E.U16 desc[UR46][R2.64+0xc0], R26 ;  /* 0x0000c01a02003986 */ /* 0x0001e4000c10152e */
[----:B0-----:R-:W-:Y:S02]  /*6e50*/  @P2 IMAD.MOV.U32 R2, RZ, RZ, R6 ;  /* 0x000000ffff022224 */ /* 0x001fe400078e0006 */
[----:B------:R-:W-:-:S05]  /*6e60*/  @P2 IMAD.MOV.U32 R3, RZ, RZ, R7 ;  /* 0x000000ffff032224 */ /* 0x000fca00078e0007 */
[----:B------:R0:W-:Y:S02]  /*6e70*/  @P2 STG.E.U16 desc[UR46][R2.64+0xc2], R27 ;  /* 0x0000c21b02002986 */ /* 0x0001e4000c10152e */
[----:B0-----:R-:W-:Y:S02]  /*6e80*/  @P4 IMAD.MOV.U32 R2, RZ, RZ, R4 ;  /* 0x000000ffff024224 */ /* 0x001fe400078e0004 */
[----:B------:R-:W-:-:S05]  /*6e90*/  @P4 IMAD.MOV.U32 R3, RZ, RZ, R5 ;  /* 0x000000ffff034224 */ /* 0x000fca00078e0005 */
[----:B------:R0:W-:Y:S04]  /*6ea0*/  @P4 STG.E.U16 desc[UR46][R2.64+0xd0], R28 ;  /* 0x0000d01c02004986 */ /* 0x0001e8000c10152e */
[----:B------:R1:W-:Y:S01]  /*6eb0*/  @P5 STG.E.U16 desc[UR46][R4.64+0xd2], R29 ;  /* 0x0000d21d04005986 */ /* 0x0003e2000c10152e */
[----:B0-----:R-:W-:Y:S02]  /*6ec0*/  @P1 IMAD.MOV.U32 R2, RZ, RZ, R6 ;  /* 0x000000ffff021224 */ /* 0x001fe400078e0006 */
[----:B------:R-:W-:-:S05]  /*6ed0*/  @P1 IMAD.MOV.U32 R3, RZ, RZ, R7 ;  /* 0x000000ffff031224 */ /* 0x000fca00078e0007 */
[----:B------:R1:W-:Y:S04]  /*6ee0*/  @P1 STG.E.U16 desc[UR46][R2.64+0xd0], R30 ;  /* 0x0000d01e02001986 */ /* 0x0003e8000c10152e */
[----:B------:R1:W-:Y:S02]  /*6ef0*/  @P0 STG.E.U16 desc[UR46][R6.64+0xd2], R31 ;  /* 0x0000d21f06000986 */ /* 0x0003e4000c10152e */
.L_x_147:
[----:B------:R-:W-:Y:S05]  /*6f00*/  BSYNC B0 ;  /* 0x0000000000007941 */ /* 0x000fea0003800000 */
.L_x_37:
[----:B01----:R-:W2:Y:S01]  /*6f10*/  LDL.64 R2, [R1] ;  /* 0x0000000001027983 */ /* 0x003ea20000100a00 */
[----:B------:R-:W-:Y:S01]  /*6f20*/  ULDC.64 UR4, c[0x0][0x650] ;  /* 0x0001940000047ab9 */ /* 0x000fe20000000a00 */
[----:B------:R0:W-:Y:S01]  /*6f30*/  SYNCS.ARRIVE.TRANS64.A1T0 RZ, [R90+UR42], RZ ;  /* 0x000000ff5aff79a7 */ /* 0x0001e2000810002a */
[----:B----4-:R-:W-:Y:S01]  /*6f40*/  PRMT R0, RZ, 0x7610, R0 ;  /* 0x00007610ff007816 */ /* 0x010fe20000000000 */
[----:B-----5:R-:W-:Y:S02]  /*6f50*/  IMAD.MOV.U32 R19, RZ, RZ, -0x1 ;  /* 0xffffffffff137424 */ /* 0x020fe400078e00ff */
[----:B------:R-:W-:Y:S01]  /*6f60*/  IMAD.MOV.U32 R22, RZ, RZ, -0x1 ;  /* 0xffffffffff167424 */ /* 0x000fe200078e00ff */
[----:B--2---:R-:W-:-:S04]  /*6f70*/  LEA R18, P0, R2, R18, 0x1 ;  /* 0x0000001202127211 */ /* 0x004fc800078008ff */
[----:B------:R-:W-:Y:S01]  /*6f80*/  LEA.HI.X R17, R2, R17, R23, 0x1, P0 ;  /* 0x0000001102117211 */ /* 0x000fe200000f0c17 */
[----:B------:R-:W-:Y:S01]  /*6f90*/  IMAD.MOV.U32 R2, RZ, RZ, -0x1 ;  /* 0xffffffffff027424 */ /* 0x000fe200078e00ff */
[----:B------:R-:W-:-:S04]  /*6fa0*/  ISETP.GE.U32.AND P0, PT, R18, UR4, PT ;  /* 0x0000000412007c0c */ /* 0x000fc8000bf06070 */
[----:B------:R-:W-:-:S13]  /*6fb0*/  ISETP.GE.U32.AND.EX P0, PT, R17, UR5, PT, P0 ;  /* 0x0000000511007c0c */ /* 0x000fda000bf06100 */
[----:B0-----:R-:W-:Y:S05]  /*6fc0*/  @P0 BRA `(.L_x_148) ;  /* 0x0000000400700947 */ /* 0x001fea0003800000 */
[----:B------:R-:W0:Y:S01]  /*6fd0*/  S2R R10, SR_CTAID.X ;  /* 0x00000000000a7919 */ /* 0x000e220000002500 */
[----:B------:R-:W1:Y:S01]  /*6fe0*/  LDC.64 R8, c[0x0][0x628] ;  /* 0x00018a00ff087b82 */ /* 0x000e620000000a00 */
[----:B------:R-:W-:Y:S01]  /*6ff0*/  ULDC UR4, c[0x0][0x150] ;  /* 0x0000540000047ab9 */ /* 0x000fe20000000800 */
[----:B---3--:R-:W-:Y:S01]  /*7000*/  IMAD.MOV.U32 R6, RZ, RZ, R18 ;  /* 0x000000ffff067224 */ /* 0x008fe200078e0012 */
[----:B------:R-:W2:Y:S01]  /*7010*/  S2R R20, SR_CTAID.Y ;  /* 0x0000000000147919 */ /* 0x000ea20000002600 */
[----:B------:R-:W-:-:S04]  /*7020*/  IMAD.MOV.U32 R7, RZ, RZ, R17 ;  /* 0x000000ffff077224 */ /* 0x000fc800078e0011 */
[----:B------:R-:W3:Y:S08]  /*7030*/  LDC R15, c[0x0][0x144] ;  /* 0x00005100ff0f7b82 */ /* 0x000ef00000000800 */
[----:B------:R-:W4:Y:S08]  /*7040*/  LDC R0, c[0x0][0x630] ;  /* 0x00018c00ff007b82 */ /* 0x000f300000000800 */
[----:B------:R-:W2:Y:S01]  /*7050*/  LDC.64 R12, c[0x0][0x620] ;  /* 0x00018800ff0c7b82 */ /* 0x000ea20000000a00 */
[----:B-1----:R-:W-:-:S04]  /*7060*/  ISETP.NE.U32.AND P0, PT, R8, RZ, PT ;  /* 0x000000ff0800720c */ /* 0x002fc80003f05070 */
[----:B------:R-:W-:Y:S02]  /*7070*/  ISETP.NE.AND.EX P0, PT, R9, RZ, PT, P0 ;  /* 0x000000ff0900720c */ /* 0x000fe40003f05300 */
[----:B0-----:R-:W-:-:S05]  /*7080*/  I2FP.F32.U32 R2, R10 ;  /* 0x0000000a00027245 */ /* 0x001fca0000201000 */
[----:B------:R-:W-:-:S04]  /*7090*/  FMUL R2, R2, UR4 ;  /* 0x0000000402027c20 */ /* 0x000fc80008400000 */
[----:B------:R0:W1:Y:S02]  /*70a0*/  F2I.U32.TRUNC.NTZ R14, R2 ;  /* 0x00000002000e7305 */ /* 0x000064000020f000 */
[----:B---34-:R-:W-:Y:S05]  /*70b0*/  @!P0 BRA `(.L_x_149) ;  /* 0x0000000000288947 */ /* 0x018fea0003800000 */
[----:B------:R-:W3:Y:S02]  /*70c0*/  LDC R3, c[0x0][0x634] ;  /* 0x00018d00ff037b82 */ /* 0x000ee40000000800 */
[----:B---3--:R-:W-:-:S05]  /*70d0*/  IADD3 R7, P0, R18, R3, RZ ;  /* 0x0000000312077210 */ /* 0x008fca0007f1e0ff */
[----:B------:R-:W-:-:S04]  /*70e0*/  IMAD.X R11, RZ, RZ, R17, P0 ;  /* 0x000000ffff0b7224 */ /* 0x000fc800000e0611 */
[----:B0-----:R-:W-:-:S04]  /*70f0*/  IMAD.WIDE.U32 R2, R11, R8, RZ ;  /* 0x000000080b027225 */ /* 0x001fc800078e00ff */
[----:B------:R-:W-:-:S04]  /*7100*/  IMAD.WIDE.U32 R4, P0, R7, R9, R2 ;  /* 0x0000000907047225 */ /* 0x000fc80007800002 */
[----:B------:R-:W-:-:S04]  /*7110*/  IMAD.WIDE.U32 R2, R7, R8, RZ ;  /* 0x0000000807027225 */ /* 0x000fc800078e00ff */
[----:B------:R-:W-:Y:S01]  /*7120*/  IMAD.X R7, RZ, RZ, RZ, P0 ;  /* 0x000000ffff077224 */ /* 0x000fe200000e06ff */
[----:B------:R-:W-:Y:S01]  /*7130*/  IADD3 RZ, P0, R3, R4, RZ ;  /* 0x0000000403ff7210 */ /* 0x000fe20007f1e0ff */
[----:B------:R-:W-:-:S04]  /*7140*/  IMAD.MOV.U32 R6, RZ, RZ, R5 ;  /* 0x000000ffff067224 */ /* 0x000fc800078e0005 */
[----:B------:R-:W-:-:S08]  /*7150*/  IMAD.WIDE.U32.X R6, R11, R9, R6, P0 ;  /* 0x000000090b067225 */ /* 0x000fd000000e0406 */
.L_x_149:
[----:B------:R-:W3:Y:S01]  /*7160*/  LDC.64 R26, c[0x0][0x640] ;  /* 0x00019000ff1a7b82 */ /* 0x000ee20000000a00 */
[-C--:B------:R-:W-:Y:S01]  /*7170*/  SHF.R.U64 R11, R6, R0.reuse, R7 ;  /* 0x00000000060b7219 */ /* 0x080fe20000001207 */
[----:B------:R-:W-:Y:S01]  /*7180*/  IMAD.MOV.U32 R19, RZ, RZ, R17 ;  /* 0x000000ffff137224 */ /* 0x000fe200078e0011 */
[----:B------:R-:W-:Y:S01]  /*7190*/  SHF.R.U32.HI R0, RZ, R0, R7 ;  /* 0x00000000ff007219 */ /* 0x000fe20000011607 */
[----:B-1----:R-:W-:Y:S01]  /*71a0*/  IMAD.MOV R14, RZ, RZ, -R14 ;  /* 0x000000ffff0e7224 */ /* 0x002fe200078e0a0e */
[----:B------:R-:W-:Y:S01]  /*71b0*/  IADD3 R5, P0, RZ, -R11, RZ ;  /* 0x8000000bff057210 */ /* 0x000fe20007f1e0ff */
[----:B------:R-:W-:Y:S01]  /*71c0*/  ULDC UR4, c[0x0][0x154] ;  /* 0x0000550000047ab9 */ /* 0x000fe20000000800 */
[----:B------:R-:W-:Y:S01]  /*71d0*/  IMAD.MOV.U32 R7, RZ, RZ, 0x1 ;  /* 0x00000001ff077424 */ /* 0x000fe200078e00ff */
[----:B------:R-:W1:Y:S01]  /*71e0*/  LDC R4, c[0x0][0x618] ;  /* 0x00018600ff047b82 */ /* 0x000e620000000800 */
[----:B------:R-:W-:Y:S02]  /*71f0*/  IMAD R22, R15, R14, R10 ;  /* 0x0000000e0f167224 */ /* 0x000fe400078e020a */
[----:B------:R-:W-:-:S04]  /*7200*/  IMAD.X R3, RZ, RZ, ~R0, P0 ;  /* 0x000000ffff037224 */ /* 0x000fc800000e0e00 */
[-C--:B--2---:R-:W-:Y:S01]  /*7210*/  IMAD R0, R3, R12.reuse, RZ ;  /* 0x0000000c03007224 */ /* 0x084fe200078e02ff */
[----:B------:R-:W2:Y:S01]  /*7220*/  LDC R6, c[0x0][0x608] ;  /* 0x00018200ff067b82 */ /* 0x000ea20000000800 */
[----:B0-----:R-:W-:-:S04]  /*7230*/  IMAD.WIDE.U32 R2, R5, R12, R18 ;  /* 0x0000000c05027225 */ /* 0x001fc800078e0012 */
[----:B------:R-:W-:Y:S01]  /*7240*/  IMAD R5, R5, R13, R0 ;  /* 0x0000000d05057224 */ /* 0x000fe200078e0200 */
[----:B------:R-:W-:Y:S02]  /*7250*/  I2FP.F32.U32 R0, R20 ;  /* 0x0000001400007245 */ /* 0x000fe40000201000 */
[----:B------:R-:W0:Y:S01]  /*7260*/  LDC R24, c[0x0][0x658] ;  /* 0x00019600ff187b82 */ /* 0x000e220000000800 */
[----:B------:R-:W-:Y:S01]  /*7270*/  IMAD.IADD R3, R3, 0x1, R5 ;  /* 0x0000000103037824 */ /* 0x000fe200078e0205 */
[----:B---3--:R-:W-:Y:S01]  /*7280*/  ISETP.NE.U32.AND P0, PT, R26, RZ, PT ;  /* 0x000000ff1a00720c */ /* 0x008fe20003f05070 */
[----:B------:R-:W-:Y:S01]  /*7290*/  FMUL R0, R0, UR4 ;  /* 0x0000000400007c20 */ /* 0x000fe20008400000 */
[----:B------:R-:W-:Y:S02]  /*72a0*/  IMAD.MOV.U32 R5, RZ, RZ, -0x1 ;  /* 0xffffffffff057424 */ /* 0x000fe400078e00ff */
[----:B------:R-:W-:Y:S01]  /*72b0*/  ISETP.NE.AND.EX P0, PT, R27, RZ, PT, P0 ;  /* 0x000000ff1b00720c */ /* 0x000fe20003f05300 */
[----:B------:R3:W4:Y:S01]  /*72c0*/  F2I.U32.TRUNC.NTZ R12, R0 ;  /* 0x00000000000c7305 */ /* 0x000722000020f000 */
[----:B------:R-:W3:Y:S01]  /*72d0*/  LDC R15, c[0x0][0x148] ;  /* 0x00005200ff0f7b82 */ /* 0x000ee20000000800 */
[----:B-1----:R-:W-:-:S02]  /*72e0*/  SHF.R.U64 R10, R2, R4, R3 ;  /* 0x00000004020a7219 */ /* 0x002fc40000001203 */
[----:B------:R-:W-:-:S05]  /*72f0*/  SHF.R.U32.HI R3, RZ, R4, R3 ;  /* 0x00000004ff037219 */ /* 0x000fca0000011603 */
[----:B------:R-:W1:Y:S01]  /*7300*/  LDC R14, c[0x0][0x600] ;  /* 0x00018000ff0e7b82 */ /* 0x000e620000000800 */
[-CC-:B--2---:R-:W-:Y:S02]  /*7310*/  SHF.R.U64 R8, R10, R6.reuse, R3.reuse ;  /* 0x000000060a087219 */ /* 0x184fe40000001203 */
[----:B------:R-:W-:-:S05]  /*7320*/  SHF.R.U32.HI R3, RZ, R6, R3 ;  /* 0x00000006ff037219 */ /* 0x000fca0000011603 */
[----:B------:R-:W2:Y:S01]  /*7330*/  LDC R21, c[0x0][0x648] ;  /* 0x00019200ff157b82 */ /* 0x000ea20000000800 */
[-CC-:B0-----:R-:W-:Y:S02]  /*7340*/  SHF.R.U64 R13, R8, R24.reuse, R3.reuse ;  /* 0x00000018080d7219 */ /* 0x181fe40000001203 */
[-C--:B------:R-:W-:Y:S02]  /*7350*/  SHF.L.U32 R5, R5, R24.reuse, RZ ;  /* 0x0000001805057219 */ /* 0x080fe400000006ff */
[-C--:B------:R-:W-:Y:S01]  /*7360*/  SHF.R.U32.HI R3, RZ, R24.reuse, R3 ;  /* 0x00000018ff037219 */ /* 0x080fe20000011603 */
[----:B------:R-:W-:Y:S01]  /*7370*/  IMAD.MOV.U32 R2, RZ, RZ, R13 ;  /* 0x000000ffff027224 */ /* 0x000fe200078e000d */
[----:B------:R-:W-:Y:S01]  /*7380*/  SHF.L.U32 R24, R7, R24, RZ ;  /* 0x0000001807187219 */ /* 0x000fe200000006ff */
[----:B------:R-:W0:Y:S01]  /*7390*/  LDC R25, c[0x0][0x638] ;  /* 0x00018e00ff197b82 */ /* 0x000e220000000800 */
[----:B------:R-:W-:-:S07]  /*73a0*/  LOP3.LUT R19, RZ, R5, RZ, 0x33, !PT ;  /* 0x00000005ff137212 */ /* 0x000fce00078e33ff */
[----:B------:R-:W0:Y:S01]  /*73b0*/  LDC R28, c[0x0][0x610] ;  /* 0x00018400ff1c7b82 */ /* 0x000e220000000800 */
[----:B----4-:R-:W-:Y:S05]  /*73c0*/  @!P0 BRA `(.L_x_150) ;  /* 0x0000000000288947 */ /* 0x010fea0003800000 */
[----:B---3--:R-:W3:Y:S02]  /*73d0*/  LDC R0, c[0x0][0x64c] ;  /* 0x00019300ff007b82 */ /* 0x008ee40000000800 */
[----:B---3--:R-:W-:-:S05]  /*73e0*/  IADD3 R7, P0, R13, R0, RZ ;  /* 0x000000000d077210 */ /* 0x008fca0007f1e0ff */
        /* <DEDUP_REMOVED lines=8> */
.L_x_150:
[----:B------:R-:W4:Y:S01]  /*7470*/  LDC R4, c[0x0][0x65c] ;  /* 0x00019700ff047b82 */ /* 0x000f220000000800 */
[----:B--23--:R-:W-:Y:S01]  /*7480*/  SHF.R.U64 R0, R2, R21, R3 ;  /* 0x0000001502007219 */ /* 0x00cfe20000001203 */
[----:B-1----:R-:W-:Y:S01]  /*7490*/  VIADD R3, R14, 0xffffffff ;  /* 0xffffffff0e037836 */ /* 0x002fe20000000000 */
[----:B------:R-:W-:Y:S01]  /*74a0*/  LOP3.LUT R19, R8, R19, RZ, 0xc0, !PT ;  /* 0x0000001308137212 */ /* 0x000fe200078ec0ff */
[----:B------:R-:W-:Y:S02]  /*74b0*/  IMAD.MOV R12, RZ, RZ, -R12 ;  /* 0x000000ffff0c7224 */ /* 0x000fe400078e0a0c */
[----:B------:R-:W-:Y:S01]  /*74c0*/  IMAD.MOV R2, RZ, RZ, -R0 ;  /* 0x000000ffff027224 */ /* 0x000fe200078e0a00 */
[----:B------:R-:W-:Y:S01]  /*74d0*/  LOP3.LUT R3, R10, R3, RZ, 0xc0, !PT ;  /* 0x000000030a037212 */ /* 0x000fe200078ec0ff */
[----:B------:R-:W-:Y:S02]  /*74e0*/  IMAD R19, R24, R0, R19 ;  /* 0x0000000018137224 */ /* 0x000fe400078e0213 */
[----:B0-----:R-:W-:-:S04]  /*74f0*/  IMAD R0, R2, R25, R13 ;  /* 0x0000001902007224 */ /* 0x001fc800078e020d */
[----:B------:R-:W-:Y:S01]  /*7500*/  IMAD R2, R0, R14, R3 ;  /* 0x0000000e00027224 */ /* 0x000fe200078e0203 */
[----:B----4-:R-:W-:Y:S01]  /*7510*/  ISETP.NE.AND P0, PT, R4, 0x1, PT ;  /* 0x000000010400780c */ /* 0x010fe20003f05270 */
[----:B------:R-:W-:-:S05]  /*7520*/  IMAD.MOV.U32 R4, RZ, RZ, 0x1 ;  /* 0x00000001ff047424 */ /* 0x000fca00078e00ff */
[----:B------:R-:W-:-:S07]  /*7530*/  PRMT R0, R4, 0x7610, R0 ;  /* 0x0000761004007816 */ /* 0x000fce0000000000 */
[----:B------:R-:W-:-:S04]  /*7540*/  @P0 IMAD R22, R15, R12, R20 ;  /* 0x0000000c0f160224 */ /* 0x000fc800078e0214 */
[----:B------:R-:W-:-:S05]  /*7550*/  IMAD R19, R19, R28, R22 ;  /* 0x0000001c13137224 */ /* 0x000fca00078e0216 */
[----:B------:R-:W-:Y:S02]  /*7560*/  SEL R22, R2, R19, !P0 ;  /* 0x0000001302167207 */ /* 0x000fe40004000000 */
[----:B------:R-:W-:Y:S01]  /*7570*/  SEL R19, R19, R2, !P0 ;  /* 0x0000000213137207 */ /* 0x000fe20004000000 */
[----:B------:R-:W-:-:S07]  /*7580*/  IMAD.MOV.U32 R2, RZ, RZ, R11 ;  /* 0x000000ffff027224 */ /* 0x000fce00078e000b */
.L_x_148:
[----:B------:R-:W-:Y:S02]  /*7590*/  LOP3.LUT P0, RZ, R0, 0xff, RZ, 0xc0, !PT ;  /* 0x000000ff00ff7812 */ /* 0x000fe4000780c0ff */
[----:B------:R-:W-:-:S11]  /*75a0*/  LOP3.LUT R97, R97, 0x1, RZ, 0x3c, !PT ;  /* 0x0000000161617812 */ /* 0x000fd600078e3cff */
[----:B------:R-:W-:Y:S05]  /*75b0*/  @P0 BRA `(.L_x_151) ;  /* 0xffffffa000900947 */ /* 0x000fea000383ffff */
[----:B------:R-:W-:Y:S05]  /*75c0*/  EXIT ;  /* 0x000000000000794d */ /* 0x000fea0003800000 */
.L_x_18:
[----:B------:R-:W-:-:S08]  /*75d0*/  ISETP.NE.AND P0, PT, R5, RZ, PT ;  /* 0x000000ff0500720c */ /* 0x000fd00003f05270 */
[----:B0-----:R-:W0:-:S00]  /*75e0*/  USETMAXREG.DEALLOC.CTAPOOL 0x28 ;  /* 0x00000028000079c8 */ /* 0x001e0000080e0500 */
[----:B------:R-:W-:Y:S05]  /*75f0*/  @P0 EXIT ;  /* 0x000000000000094d */ /* 0x000fea0003800000 */
[----:B0-----:R-:W-:Y:S01]  /*7600*/  LOP3.LUT P0, RZ, R8, 0xff, RZ, 0xc0, !PT ;  /* 0x000000ff08ff7812 */ /* 0x001fe2000780c0ff */
[----:B------:R-:W-:Y:S02]  /*7610*/  IMAD.MOV.U32 R0, RZ, RZ, 0x1 ;  /* 0x00000001ff007424 */ /* 0x000fe400078e00ff */
[----:B------:R-:W-:-:S10]  /*7620*/  IMAD.MOV.U32 R7, RZ, RZ, RZ ;  /* 0x000000ffff077224 */ /* 0x000fd400078e00ff */
[----:B------:R-:W-:Y:S05]  /*7630*/  @!P0 BRA `(.L_x_152) ;  /* 0x0000000c00348947 */ /* 0x000fea0003800000 */
[----:B------:R-:W0:Y:S01]  /*7640*/  S2R R9, SR_CgaCtaId ;  /* 0x0000000000097919 */ /* 0x000e220000008800 */
[----:B------:R-:W-:Y:S01]  /*7650*/  LOP3.LUT P0, RZ, R4, 0x1f, RZ, 0xc0, !PT ;  /* 0x0000001f04ff7812 */ /* 0x000fe2000780c0ff */
[----:B------:R-:W-:Y:S01]  /*7660*/  ULDC UR5, c[0x0][0x658] ;  /* 0x0001960000057ab9 */ /* 0x000fe20000000800 */
[----:B------:R-:W-:Y:S01]  /*7670*/  UMOV UR6, 0xffffffff ;  /* 0xffffffff00067882 */ /* 0x000fe20000000000 */
[----:B------:R-:W-:Y:S01]  /*7680*/  BSSY B0, `(.L_x_152) ;  /* 0x00000c8000007945 */ /* 0x000fe20003800000 */
[----:B------:R-:W-:Y:S01]  /*7690*/  USHF.L.U32 UR6, UR6, UR5, URZ ;  /* 0x0000000506067299 */ /* 0x000fe2000800063f */
[C---:B------:R-:W-:Y:S01]  /*76a0*/  ISETP.NE.AND P2, PT, R3.reuse, RZ, PT ;  /* 0x000000ff0300720c */ /* 0x040fe20003f45270 */
[----:B------:R-:W-:Y:S01]  /*76b0*/  IMAD.MOV.U32 R8, RZ, RZ, 0x1 ;  /* 0x00000001ff087424 */ /* 0x000fe200078e00ff */
[----:B------:R-:W-:Y:S01]  /*76c0*/  ISETP.NE.OR P0, PT, R3, RZ, !P0 ;  /* 0x000000ff0300720c */ /* 0x000fe20004705670 */
[----:B------:R-:W-:Y:S01]  /*76d0*/  IMAD.MOV.U32 R0, RZ, RZ, 0x1 ;  /* 0x00000001ff007424 */ /* 0x000fe200078e00ff */
[----:B------:R-:W-:Y:S01]  /*76e0*/  LOP3.LUT R6, R16, 0x2, RZ, 0xfc, !PT ;  /* 0x0000000210067812 */ /* 0x000fe200078efcff */
[----:B------:R-:W-:Y:S01]  /*76f0*/  IMAD.MOV.U32 R7, RZ, RZ, RZ ;  /* 0x000000ffff077224 */ /* 0x000fe200078e00ff */
[----:B------:R-:W-:Y:S01]  /*7700*/  ULDC UR4, c[0x0][0x600] ;  /* 0x0001800000047ab9 */ /* 0x000fe20000000800 */
[----:B------:R-:W-:Y:S01]  /*7710*/  UMOV UR7, 0x1 ;  /* 0x0000000100077882 */ /* 0x000fe20000000000 */
[----:B------:R-:W-:-:S02]  /*7720*/  UIADD3 UR19, UR38, 0x1, URZ ;  /* 0x0000000126137890 */ /* 0x000fc4000fffe03f */
[----:B------:R-:W-:Y:S02]  /*7730*/  UIADD3 UR15, UR4, -0x1, URZ ;  /* 0xffffffff040f7890 */ /* 0x000fe4000fffe03f */
[----:B------:R-:W-:Y:S02]  /*7740*/  USHF.L.U32 UR17, UR7, UR5, URZ ;  /* 0x0000000507117299 */ /* 0x000fe4000800063f */
[----:B------:R-:W-:Y:S01]  /*7750*/  ULOP3.LUT UR16, URZ, UR6, URZ, 0x33, !UPT ;  /* 0x000000063f107292 */ /* 0x000fe2000f8e333f */
[----:B------:R-:W-:Y:S01]  /*7760*/  ULDC.64 UR20, c[0x0][0x198] ;  /* 0x0000660000147ab9 */ /* 0x000fe20000000a00 */
[----:B0-----:R-:W-:-:S10]  /*7770*/  LOP3.LUT R9, R9, 0x1, RZ, 0xc0, !PT ;  /* 0x0000000109097812 */ /* 0x001fd400078ec0ff */
.L_x_164:
[----:B------:R-:W-:-:S03]  /*7780*/  UMOV UR4, 0xffffffff ;  /* 0xffffffff00047882 */ /* 0x000fc60000000000 */
[----:B------:R-:W-:Y:S05]  /*7790*/  BRA.DIV UR4, `(.L_x_153) ;  /* 0x0000001204c87947 */ /* 0x000fea000b800000 */
[----:B------:R-:W-:-:S13]  /*77a0*/  ELECT P6, URZ, PT ;  /* 0x00000000003f782f */ /* 0x000fda00038c0000 */
.L_x_183:
[----:B------:R-:W0:Y:S01]  /*77b0*/  LDC R3, c[0x0][0x28c] ;  /* 0x0000a300ff037b82 */ /* 0x000e220000000800 */
[----:B------:R-:W-:Y:S01]  /*77c0*/  BSSY B1, `(.L_x_154) ;  /* 0x000003b000017945 */ /* 0x000fe20003800000 */
[----:B0-----:R-:W-:-:S13]  /*77d0*/  ISETP.LT.OR P6, PT, R3, 0x1, !P6 ;  /* 0x000000010300780c */ /* 0x001fda00077c1670 */
[----:B------:R-:W-:Y:S05]  /*77e0*/  @P6 BRA `(.L_x_155) ;  /* 0x0000000000e06947 */ /* 0x000fea0003800000 */
[----:B------:R-:W-:Y:S02]  /*77f0*/  IMAD R22, R22, 0x2, R9 ;  /* 0x0000000216167824 */ /* 0x000fe400078e0209 */
[----:B------:R-:W-:Y:S02]  /*7800*/  IMAD.SHL.U32 R19, R19, 0x40, RZ ;  /* 0x0000004013137824 */ /* 0x000fe400078e00ff */
[----:B------:R-:W-:Y:S02]  /*7810*/  IMAD.MOV.U32 R13, RZ, RZ, RZ ;  /* 0x000000ffff0d7224 */ /* 0x000fe400078e00ff */
[----:B------:R-:W-:Y:S02]  /*7820*/  IMAD.U32 R14, RZ, RZ, UR19 ;  /* 0x00000013ff0e7e24 */ /* 0x000fe4000f8e00ff */
[----:B------:R-:W-:Y:S02]  /*7830*/  IMAD.MOV.U32 R3, RZ, RZ, R0 ;  /* 0x000000ffff037224 */ /* 0x000fe400078e0000 */
[----:B------:R-:W-:-:S02]  /*7840*/  IMAD.MOV.U32 R4, RZ, RZ, R7 ;  /* 0x000000ffff047224 */ /* 0x000fc400078e0007 */
[----:B------:R-:W-:-:S07]  /*7850*/  IMAD R22, R22, 0x38, RZ ;  /* 0x0000003816167824 */ /* 0x000fce00078e02ff */
.L_x_159:
[----:B------:R-:W0:Y:S01]  /*7860*/  S2R R10, SR_CgaCtaId ;  /* 0x00000000000a7919 */ /* 0x000e220000008800 */
[----:B------:R-:W-:-:S04]  /*7870*/  MOV R5, 0x400 ;  /* 0x0000040000057802 */ /* 0x000fc80000000f00 */
[----:B0-----:R-:W-:Y:S02]  /*7880*/  LEA R11, R10, R5, 0x18 ;  /* 0x000000050a0b7211 */ /* 0x001fe400078ec0ff */
[----:B------:R-:W-:Y:S01]  /*7890*/  SHF.L.U32 R5, R3, 0x1f, RZ ;  /* 0x0000001f03057819 */ /* 0x000fe200000006ff */
[----:B------:R-:W0:Y:S02]  /*78a0*/  @!P2 LDC R10, c[0x0][0x500] ;  /* 0x00014000ff0aab82 */ /* 0x000e240000000800 */
[----:B------:R-:W-:-:S04]  /*78b0*/  IMAD R12, R4, 0x8, R11 ;  /* 0x00000008040c7824 */ /* 0x000fc800078e020b */
[----:B------:R-:W1:Y:S02]  /*78c0*/  SYNCS.PHASECHK.TRANS64.TRYWAIT P1, [R12+URZ+0x50], R5 ;  /* 0x000050050c0075a7 */ /* 0x000e64000802017f */
[----:B-1----:R-:W-:Y:S05]  /*78d0*/  @!P1 BRA `(.L_x_156) ;  /* 0x0000001000989947 */ /* 0x002fea0003800000 */
.L_x_184:
[----:B-1----:R-:W-:Y:S01]  /*78e0*/  PRMT R5, R6, 0x9910, RZ ;  /* 0x0000991006057816 */ /* 0x002fe200000000ff */
[----:B0-----:R0:W-:Y:S03]  /*78f0*/  @!P2 SYNCS.ARRIVE.TRANS64 RZ, [R12+URZ], R10 ;  /* 0x0000000a0cffa9a7 */ /* 0x0011e6000800003f */
[----:B------:R-:W-:-:S13]  /*7900*/  ISETP.NE.AND P1, PT, R5, 0x2, PT ;  /* 0x000000020500780c */ /* 0x000fda0003f25270 */
[----:B0-----:R-:W-:Y:S05]  /*7910*/  @P1 BRA `(.L_x_157) ;  /* 0x0000000000041947 */ /* 0x001fea0003800000 */
[----:B------:R-:W-:Y:S01]  /*7920*/  BPT.TRAP 0x1 ;  /* 0x000000040000795c */ /* 0x000fe20000300000 */
.L_x_157:
[----:B------:R-:W-:Y:S05]  /*7930*/  @P0 BRA `(.L_x_158) ;  /* 0x0000000000040947 */ /* 0x000fea0003800000 */
[----:B------:R-:W-:Y:S01]  /*7940*/  BPT.TRAP 0x1 ;  /* 0x000000040000795c */ /* 0x000fe20000300000 */
.L_x_158:
[----:B------:R-:W-:Y:S01]  /*7950*/  IMAD R5, R4, 0x2, R9 ;  /* 0x0000000204057824 */ /* 0x000fe200078e0209 */
[----:B------:R-:W-:Y:S01]  /*7960*/  R2UR UR9, R12 ;  /* 0x000000000c0972ca */ /* 0x000fe200000e0000 */
[--C-:B------:R-:W-:Y:S01]  /*7970*/  IMAD R10, R4, 0x2000, R11.reuse ;  /* 0x00002000040a7824 */ /* 0x100fe200078e020b */
[----:B------:R-:W-:Y:S01]  /*7980*/  UIADD3 UR4, UP0, UR20, 0xf0, URZ ;  /* 0x000000f014047890 */ /* 0x000fe2000ff1e03f */
[----:B------:R-:W-:Y:S01]  /*7990*/  IMAD R5, R5, 0xe00, RZ ;  /* 0x00000e0005057824 */ /* 0x000fe200078e02ff */
[----:B------:R-:W-:Y:S01]  /*79a0*/  R2UR UR11, R19 ;  /* 0x00000000130b72ca */ /* 0x000fe200000e0000 */
[----:B------:R-:W-:Y:S01]  /*79b0*/  VIADD R14, R14, 0xffffffff ;  /* 0xffffffff0e0e7836 */ /* 0x000fe20000000000 */
[----:B------:R-:W-:Y:S01]  /*79c0*/  R2UR UR5, R10 ;  /* 0x000000000a0572ca */ /* 0x000fe200000e0000 */
[----:B------:R-:W-:Y:S01]  /*79d0*/  IMAD R5, R5, 0x2, R11 ;  /* 0x0000000205057824 */ /* 0x000fe200078e020b */
[----:B------:R-:W-:Y:S01]  /*79e0*/  R2UR UR10, R13 ;  /* 0x000000000d0a72ca */ /* 0x000fe200000e0000 */
[----:B------:R-:W-:Y:S01]  /*79f0*/  UIADD3 UR22, UP1, UR20, 0x1f0, URZ ;  /* 0x000001f014167890 */ /* 0x000fe2000ff3e03f */
[----:B------:R-:W-:Y:S01]  /*7a00*/  R2UR UR12, R2 ;  /* 0x00000000020c72ca */ /* 0x000fe200000e0000 */
[----:B------:R-:W-:Y:S01]  /*7a10*/  VIADD R4, R4, 0x1 ;  /* 0x0000000104047836 */ /* 0x000fe20000000000 */
[----:B------:R-:W-:Y:S01]  /*7a20*/  R2UR UR8, R5 ;  /* 0x00000000050872ca */ /* 0x000fe200000e0000 */
[----:B------:R-:W-:Y:S01]  /*7a30*/  UIADD3.X UR23, URZ, UR21, URZ, UP1, !UPT ;  /* 0x000000153f177290 */ /* 0x000fe20008ffe43f */
[----:B------:R-:W-:Y:S01]  /*7a40*/  R2UR UR18, R22 ;  /* 0x00000000161272ca */ /* 0x000fe200000e0000 */
[----:B------:R-:W-:Y:S01]  /*7a50*/  UMOV UR6, 0x0 ;  /* 0x0000000000067882 */ /* 0x000fe20000000000 */
[----:B------:R-:W-:Y:S01]  /*7a60*/  ISETP.GT.AND P3, PT, R14, 0x1, PT ;  /* 0x000000010e00780c */ /* 0x000fe20003f64270 */
[----:B------:R-:W-:Y:S01]  /*7a70*/  UMOV UR7, 0x10000000 ;  /* 0x1000000000077882 */ /* 0x000fe20000000000 */
[C---:B------:R-:W-:Y:S01]  /*7a80*/  ISETP.NE.AND P1, PT, R4.reuse, 0xa, PT ;  /* 0x0000000a0400780c */ /* 0x040fe20003f25270 */
[----:B------:R-:W-:Y:S01]  /*7a90*/  UIADD3 UR13, UR5, 0x180, URZ ;  /* 0x00000180050d7890 */ /* 0x000fe2000fffe03f */
[----:B------:R-:W-:Y:S01]  /*7aa0*/  VIADD R13, R13, 0x40 ;  /* 0x000000400d0d7836 */ /* 0x000fe20000000000 */
[----:B------:R-:W-:Y:S01]  /*7ab0*/  UIADD3.X UR5, URZ, UR21, URZ, UP0, !UPT ;  /* 0x000000153f057290 */ /* 0x000fe200087fe43f */
[----:B------:R-:W-:Y:S01]  /*7ac0*/  SEL R10, RZ, 0x1, P1 ;  /* 0x00000001ff0a7807 */ /* 0x000fe20000800000 */
[----:B------:R-:W-:Y:S01]  /*7ad0*/  UMOV UR24, 0x30000 ;  /* 0x0003000000187882 */ /* 0x000fe20000000000 */
[----:B------:R-:W-:Y:S01]  /*7ae0*/  SEL R4, R4, RZ, P1 ;  /* 0x000000ff04047207 */ /* 0x000fe20000800000 */
[----:B------:R-:W-:Y:S01]  /*7af0*/  UIADD3 UR14, UR8, 0x14180, URZ ;  /* 0x00014180080e7890 */ /* 0x000fe2000fffe03f */
[----:B------:R-:W-:-:S02]  /*7b00*/  LOP3.LUT R3, R3, R10, RZ, 0x3c, !PT ;  /* 0x0000000a03037212 */ /* 0x000fc400078e3cff */
[----:B------:R-:W-:Y:S02]  /*7b10*/  UMOV UR8, UR13 ;  /* 0x0000000d00087c82 */ /* 0x000fe40008000000 */
[----:B------:R0:W-:Y:S02]  /*7b20*/  UTMALDG.3D [UR8], [UR4], desc[UR6] ;  /* 0x00000608040075b4 */ /* 0x0001e40008011000 */
[----:B0-----:R-:W-:Y:S01]  /*7b30*/  UMOV UR8, UR14 ;  /* 0x0000000e00087c82 */ /* 0x001fe20008000000 */
[----:B------:R-:W-:Y:S02]  /*7b40*/  UMOV UR11, UR18 ;  /* 0x00000012000b7c82 */ /* 0x000fe40008000000 */
[----:B------:R0:W-:Y:S02]  /*7b50*/  UTMALDG.3D.MULTICAST [UR8], [UR22], UR24, desc[UR6] ;  /* 0x00000608160073b4 */ /* 0x0001e40008011818 */
[----:B0-----:R-:W-:Y:S05]  /*7b60*/  @P3 BRA `(.L_x_159) ;  /* 0xfffffffc003c3947 */ /* 0x001fea000383ffff */
.L_x_155:
[----:B------:R-:W-:Y:S05]  /*7b70*/  BSYNC B1 ;  /* 0x0000000000017941 */ /* 0x000fea0003800000 */
.L_x_154:
[----:B------:R-:W2:Y:S01]  /*7b80*/  LDL.64 R10, [R1] ;  /* 0x00000000010a7983 */ /* 0x000ea20000100a00 */
[----:B------:R-:W-:Y:S01]  /*7b90*/  LOP3.LUT P4, RZ, R8, 0xff, RZ, 0xc0, !PT ;  /* 0x000000ff08ff7812 */ /* 0x000fe2000788c0ff */
[----:B------:R-:W-:Y:S01]  /*7ba0*/  VIADD R4, R7, UR38 ;  /* 0x0000002607047c36 */ /* 0x000fe20008000000 */
[----:B------:R-:W-:Y:S01]  /*7bb0*/  ULDC.64 UR4, c[0x0][0x650] ;  /* 0x0001940000047ab9 */ /* 0x000fe20000000a00 */
[----:B------:R-:W-:Y:S01]  /*7bc0*/  IMAD.U32 R7, RZ, RZ, UR38 ;  /* 0x00000026ff077e24 */ /* 0x000fe2000f8e00ff */
[----:B------:R-:W-:Y:S01]  /*7bd0*/  UISETP.GE.U32.AND UP0, UPT, UR38, 0xa, UPT ;  /* 0x0000000a2600788c */ /* 0x000fe2000bf06070 */
[----:B------:R-:W-:Y:S01]  /*7be0*/  BSSY B1, `(.L_x_160) ;  /* 0x000006f000017945 */ /* 0x000fe20003800000 */
[----:B------:R-:W-:Y:S01]  /*7bf0*/  ISETP.GT.U32.AND P1, PT, R4, 0x9, PT ;  /* 0x000000090400780c */ /* 0x000fe20003f24070 */
[----:B------:R-:W-:Y:S01]  /*7c00*/  IMAD.MOV.U32 R19, RZ, RZ, -0x1 ;  /* 0xffffffffff137424 */ /* 0x000fe200078e00ff */
[----:B------:R-:W-:Y:S01]  /*7c10*/  PRMT R8, RZ, 0x7610, R8 ;  /* 0x00007610ff087816 */ /* 0x000fe20000000008 */
[----:B------:R-:W-:Y:S01]  /*7c20*/  IMAD.MOV.U32 R22, RZ, RZ, -0x1 ;  /* 0xffffffffff167424 */ /* 0x000fe200078e00ff */
[----:B------:R-:W-:-:S02]  /*7c30*/  ISETP.LT.U32.AND P1, PT, R7, 0xa, P1 ;  /* 0x0000000a0700780c */ /* 0x000fc40000f21070 */
[----:B------:R-:W-:Y:S01]  /*7c40*/  PLOP3.LUT P3, PT, PT, PT, UP0, 0x80, 0x0 ;  /* 0x000000000000781c */ /* 0x000fe20003f6f008 */
[----:B------:R-:W0:Y:S01]  /*7c50*/  @P4 S2R R3, SR_CgaCtaId ;  /* 0x0000000000034919 */ /* 0x000e220000008800 */
[----:B------:R-:W-:-:S04]  /*7c60*/  @P4 MOV R2, 0x400 ;  /* 0x0000040000024802 */ /* 0x000fc80000000f00 */
[----:B0-----:R-:W-:Y:S01]  /*7c70*/  @P4 LEA R5, R3, R2, 0x18 ;  /* 0x0000000203054211 */ /* 0x001fe200078ec0ff */
[----:B------:R-:W-:-:S03]  /*7c80*/  IMAD.WIDE.U32 R2, R4, -0x33333333, RZ ;  /* 0xcccccccd04027825 */ /* 0x000fc600078e00ff */
[----:B------:R0:W-:Y:S01]  /*7c90*/  @P4 SYNCS.ARRIVE.TRANS64.A1T0 RZ, [R5+URZ+0xd8], RZ ;  /* 0x0000d8ff05ff49a7 */ /* 0x0001e2000810003f */
[----:B------:R-:W-:Y:S01]  /*7ca0*/  IMAD.MOV.U32 R2, RZ, RZ, -0x1 ;  /* 0xffffffffff027424 */ /* 0x000fe200078e00ff */
[----:B0-----:R-:W-:Y:S02]  /*7cb0*/  SHF.R.U32.HI R5, RZ, 0x3, R3 ;  /* 0x00000003ff057819 */ /* 0x001fe40000011603 */
[----:B------:R-:W-:-:S03]  /*7cc0*/  SEL R3, RZ, 0x1, !P1 ;  /* 0x00000001ff037807 */ /* 0x000fc60004800000 */
[----:B------:R-:W-:Y:S01]  /*7cd0*/  IMAD R7, R5, -0xa, R4 ;  /* 0xfffffff605077824 */ /* 0x000fe200078e0204 */
[----:B------:R-:W-:Y:S02]  /*7ce0*/  LOP3.LUT R0, R0, R3, RZ, 0x3c, !PT ;  /* 0x0000000300007212 */ /* 0x000fe400078e3cff */
[----:B------:R-:W-:Y:S02]  /*7cf0*/  PRMT R3, RZ, 0x7610, R3 ;  /* 0x00007610ff037816 */ /* 0x000fe40000000003 */
[----:B------:R-:W-:Y:S02]  /*7d00*/  @P3 LOP3.LUT R0, R0, 0x1, R5, 0x78, !PT ;  /* 0x0000000100003812 */ /* 0x000fe400078e7805 */
[----:B--2---:R-:W-:-:S04]  /*7d10*/  IADD3 R18, P4, R18, R10, RZ ;  /* 0x0000000a12127210 */ /* 0x004fc80007f9e0ff */
[----:B------:R-:W-:Y:S01]  /*7d20*/  ISETP.GE.U32.AND P1, PT, R18, UR4, PT ;  /* 0x0000000412007c0c */ /* 0x000fe2000bf26070 */
[----:B------:R-:W-:-:S05]  /*7d30*/  IMAD.X R17, R17, 0x1, R23, P4 ;  /* 0x0000000111117824 */ /* 0x000fca00020e0617 */
[----:B------:R-:W-:-:S13]  /*7d40*/  ISETP.GE.U32.AND.EX P1, PT, R17, UR5, PT, P1 ;  /* 0x0000000511007c0c */ /* 0x000fda000bf26110 */
[----:B------:R-:W-:Y:S05]  /*7d50*/  @P1 BRA `(.L_x_161) ;  /* 0x00000004005c1947 */ /* 0x000fea0003800000 */
[----:B------:R-:W0:Y:S01]  /*7d60*/  S2R R12, SR_CTAID.X ;  /* 0x00000000000c7919 */ /* 0x000e220000002500 */
[----:B------:R-:W-:Y:S01]  /*7d70*/  ULDC.64 UR4, c[0x0][0x628] ;  /* 0x00018a0000047ab9 */ /* 0x000fe20000000a00 */
[----:B------:R-:W1:Y:S01]  /*7d80*/  LDC R13, c[0x0][0x144] ;  /* 0x00005100ff0d7b82 */ /* 0x000e620000000800 */
[----:B------:R-:W-:Y:S01]  /*7d90*/  ISETP.NE.U32.AND P1, PT, RZ, UR4, PT ;  /* 0x00000004ff007c0c */ /* 0x000fe2000bf25070 */
[----:B------:R-:W2:Y:S01]  /*7da0*/  S2R R10, SR_CTAID.Y ;  /* 0x00000000000a7919 */ /* 0x000ea20000002600 */
[----:B------:R-:W-:Y:S01]  /*7db0*/  ULDC UR7, c[0x0][0x630] ;  /* 0x00018c0000077ab9 */ /* 0x000fe20000000800 */
[----:B------:R-:W-:Y:S01]  /*7dc0*/  ULDC UR8, c[0x0][0x150] ;  /* 0x0000540000087ab9 */ /* 0x000fe20000000800 */
[----:B------:R-:W-:Y:S01]  /*7dd0*/  ISETP.NE.AND.EX P1, PT, RZ, UR5, PT, P1 ;  /* 0x00000005ff007c0c */ /* 0x000fe2000bf25310 */
[----:B------:R-:W-:Y:S02]  /*7de0*/  IMAD.MOV.U32 R2, RZ, RZ, R18 ;  /* 0x000000ffff027224 */ /* 0x000fe400078e0012 */
[----:B------:R-:W-:Y:S01]  /*7df0*/  IMAD.MOV.U32 R3, RZ, RZ, R17 ;  /* 0x000000ffff037224 */ /* 0x000fe200078e0011 */
[----:B0-----:R-:W-:-:S09]  /*7e00*/  I2FP.F32.U32 R14, R12 ;  /* 0x0000000c000e7245 */ /* 0x001fd20000201000 */
[----:B------:R-:W-:Y:S05]  /*7e10*/  @!P1 BRA `(.L_x_162) ;  /* 0x0000000000289947 */ /* 0x000fea0003800000 */
[----:B------:R-:W-:Y:S02]  /*7e20*/  ULDC UR6, c[0x0][0x634] ;  /* 0x00018d0000067ab9 */ /* 0x000fe40000000800 */
[----:B------:R-:W-:-:S05]  /*7e30*/  IADD3 R3, P1, R18, UR6, RZ ;  /* 0x0000000612037c10 */ /* 0x000fca000ff3e0ff */
[----:B------:R-:W-:-:S04]  /*7e40*/  IMAD.X R11, RZ, RZ, R17, P1 ;  /* 0x000000ffff0b7224 */ /* 0x000fc800008e0611 */
[----:B------:R-:W-:-:S04]  /*7e50*/  IMAD.WIDE.U32 R4, R11, UR4, RZ ;  /* 0x000000040b047c25 */ /* 0x000fc8000f8e00ff */
[----:B------:R-:W-:-:S04]  /*7e60*/  IMAD.WIDE.U32 R4, P1, R3, UR5, R4 ;  /* 0x0000000503047c25 */ /* 0x000fc8000f820004 */
[----:B------:R-:W-:-:S04]  /*7e70*/  IMAD.WIDE.U32 R2, R3, UR4, RZ ;  /* 0x0000000403027c25 */ /* 0x000fc8000f8e00ff */
[----:B------:R-:W-:Y:S01]  /*7e80*/  IMAD.MOV.U32 R2, RZ, RZ, R5 ;  /* 0x000000ffff027224 */ /* 0x000fe200078e0005 */
[----:B------:R-:W-:Y:S01]  /*7e90*/  IADD3 RZ, P3, R3, R4, RZ ;  /* 0x0000000403ff7210 */ /* 0x000fe20007f7e0ff */
[----:B------:R-:W-:-:S04]  /*7ea0*/  IMAD.X R3, RZ, RZ, RZ, P1 ;  /* 0x000000ffff037224 */ /* 0x000fc800008e06ff */
[----:B------:R-:W-:-:S08]  /*7eb0*/  IMAD.WIDE.U32.X R2, R11, UR5, R2, P3 ;  /* 0x000000050b027c25 */ /* 0x000fd000098e0402 */
.L_x_162:
[----:B------:R-:W-:Y:S01]  /*7ec0*/  FMUL R14, R14, UR8 ;  /* 0x000000080e0e7c20 */ /* 0x000fe20008400000 */
[--C-:B------:R-:W-:Y:S01]  /*7ed0*/  SHF.R.U64 R11, R2, UR7, R3.reuse ;  /* 0x00000007020b7c19 */ /* 0x100fe20008001203 */
[----:B------:R-:W-:Y:S01]  /*7ee0*/  ULDC.64 UR4, c[0x0][0x620] ;  /* 0x0001880000047ab9 */ /* 0x000fe20000000a00 */
[----:B------:R-:W-:Y:S01]  /*7ef0*/  SHF.R.U32.HI R2, RZ, UR7, R3 ;  /* 0x00000007ff027c19 */ /* 0x000fe20008011603 */
[----:B------:R-:W-:Y:S01]  /*7f00*/  IMAD.MOV.U32 R3, RZ, RZ, R17 ;  /* 0x000000ffff037224 */ /* 0x000fe200078e0011 */
[----:B------:R-:W-:Y:S01]  /*7f10*/  IADD3 R15, P1, RZ, -R11, RZ ;  /* 0x8000000bff0f7210 */ /* 0x000fe20007f3e0ff */
[----:B------:R-:W0:Y:S01]  /*7f20*/  F2I.U32.TRUNC.NTZ R14, R14 ;  /* 0x0000000e000e7305 */ /* 0x000e22000020f000 */
[----:B------:R-:W-:-:S03]  /*7f30*/  ULDC.64 UR6, c[0x0][0x640] ;  /* 0x0001900000067ab9 */ /* 0x000fc60000000a00 */
[----:B------:R-:W-:Y:S01]  /*7f40*/  IMAD.X R2, RZ, RZ, ~R2, P1 ;  /* 0x000000ffff027224 */ /* 0x000fe200008e0e02 */
[----:B------:R-:W-:-:S03]  /*7f50*/  ISETP.NE.U32.AND P1, PT, RZ, UR6, PT ;  /* 0x00000006ff007c0c */ /* 0x000fc6000bf25070 */
[----:B------:R-:W-:Y:S01]  /*7f60*/  IMAD R2, R2, UR4, RZ ;  /* 0x0000000402027c24 */ /* 0x000fe2000f8e02ff */
[----:B------:R-:W-:-:S03]  /*7f70*/  ISETP.NE.AND.EX P1, PT, RZ, UR7, PT, P1 ;  /* 0x00000007ff007c0c */ /* 0x000fc6000bf25310 */
[C---:B------:R-:W-:Y:S01]  /*7f80*/  IMAD R5, R15.reuse, UR5, R2 ;  /* 0x000000050f057c24 */ /* 0x040fe2000f8e0202 */
[----:B------:R-:W-:Y:S01]  /*7f90*/  ULDC UR5, c[0x0][0x154] ;  /* 0x0000550000057ab9 */ /* 0x000fe20000000800 */
[----:B------:R-:W-:Y:S02]  /*7fa0*/  IMAD.MOV.U32 R2, RZ, RZ, R18 ;  /* 0x000000ffff027224 */ /* 0x000fe400078e0012 */
[----:B0-----:R-:W-:Y:S02]  /*7fb0*/  IMAD.MOV R4, RZ, RZ, -R14 ;  /* 0x000000ffff047224 */ /* 0x001fe400078e0a0e */
[----:B------:R-:W-:Y:S01]  /*7fc0*/  IMAD.WIDE.U32 R2, R15, UR4, R2 ;  /* 0x000000040f027c25 */ /* 0x000fe2000f8e0002 */
[----:B------:R-:W-:-:S03]  /*7fd0*/  ULDC UR4, c[0x0][0x618] ;  /* 0x0001860000047ab9 */ /* 0x000fc60000000800 */
[----:B-1----:R-:W-:Y:S01]  /*7fe0*/  IMAD R12, R13, R4, R12 ;  /* 0x000000040d0c7224 */ /* 0x002fe200078e020c */
[----:B--2---:R-:W-:Y:S01]  /*7ff0*/  I2FP.F32.U32 R4, R10 ;  /* 0x0000000a00047245 */ /* 0x004fe20000201000 */
[----:B------:R-:W0:Y:S01]  /*8000*/  LDC R13, c[0x0][0x148] ;  /* 0x00005200ff0d7b82 */ /* 0x000e220000000800 */
[----:B------:R-:W-:-:S03]  /*8010*/  IMAD.IADD R3, R3, 0x1, R5 ;  /* 0x0000000103037824 */ /* 0x000fc600078e0205 */
[----:B------:R-:W-:Y:S02]  /*8020*/  FMUL R4, R4, UR5 ;  /* 0x0000000504047c20 */ /* 0x000fe40008400000 */
[--C-:B------:R-:W-:Y:S02]  /*8030*/  SHF.R.U64 R14, R2, UR4, R3.reuse ;  /* 0x00000004020e7c19 */ /* 0x100fe40008001203 */
[----:B------:R-:W-:Y:S01]  /*8040*/  SHF.R.U32.HI R3, RZ, UR4, R3 ;  /* 0x00000004ff037c19 */ /* 0x000fe20008011603 */
[----:B------:R1:W2:Y:S01]  /*8050*/  F2I.U32.TRUNC.NTZ R20, R4 ;  /* 0x0000000400147305 */ /* 0x0002a2000020f000 */
[----:B------:R-:W-:Y:S02]  /*8060*/  ULDC UR4, c[0x0][0x608] ;  /* 0x0001820000047ab9 */ /* 0x000fe40000000800 */
[--C-:B------:R-:W-:Y:S02]  /*8070*/  SHF.R.U64 R19, R14, UR4, R3.reuse ;  /* 0x000000040e137c19 */ /* 0x100fe40008001203 */
[----:B------:R-:W-:Y:S01]  /*8080*/  SHF.R.U32.HI R2, RZ, UR4, R3 ;  /* 0x00000004ff027c19 */ /* 0x000fe20008011603 */
[----:B------:R-:W-:-:S03]  /*8090*/  ULDC UR4, c[0x0][0x658] ;  /* 0x0001960000047ab9 */ /* 0x000fc60000000800 */
[--C-:B------:R-:W-:Y:S02]  /*80a0*/  SHF.R.U64 R15, R19, UR4, R2.reuse ;  /* 0x00000004130f7c19 */ /* 0x100fe40008001202 */
[----:B------:R-:W-:-:S03]  /*80b0*/  SHF.R.U32.HI R21, RZ, UR4, R2 ;  /* 0x00000004ff157c19 */ /* 0x000fc60008011602 */
[----:B------:R-:W-:Y:S02]  /*80c0*/  IMAD.MOV.U32 R2, RZ, RZ, R15 ;  /* 0x000000ffff027224 */ /* 0x000fe400078e000f */
[----:B------:R-:W-:Y:S01]  /*80d0*/  IMAD.MOV.U32 R3, RZ, RZ, R21 ;  /* 0x000000ffff037224 */ /* 0x000fe200078e0015 */
[----:B-12---:R-:W-:Y:S06]  /*80e0*/  @!P1 BRA `(.L_x_163) ;  /* 0x0000000000289947 */ /* 0x006fec0003800000 */
        /* <DEDUP_REMOVED lines=10> */
.L_x_163:
[----:B------:R-:W1:Y:S01]  /*8190*/  LDC R4, c[0x0][0x65c] ;  /* 0x00019700ff047b82 */ /* 0x000e620000000800 */
[----:B------:R-:W-:Y:S01]  /*81a0*/  ULDC UR4, c[0x0][0x648] ;  /* 0x0001920000047ab9 */ /* 0x000fe20000000800 */
[----:B------:R-:W-:Y:S01]  /*81b0*/  LOP3.LUT R19, R19, UR16, RZ, 0xc0, !PT ;  /* 0x0000001013137c12 */ /* 0x000fe2000f8ec0ff */
[----:B------:R-:W-:Y:S01]  /*81c0*/  IMAD.MOV R20, RZ, RZ, -R20 ;  /* 0x000000ffff147224 */ /* 0x000fe200078e0a14 */
[----:B------:R-:W-:Y:S01]  /*81d0*/  SHF.R.U64 R2, R2, UR4, R3 ;  /* 0x0000000402027c19 */ /* 0x000fe20008001203 */
[----:B------:R-:W-:Y:S01]  /*81e0*/  ULDC UR4, c[0x0][0x638] ;  /* 0x00018e0000047ab9 */ /* 0x000fe20000000800 */
[----:B------:R-:W-:Y:S01]  /*81f0*/  LOP3.LUT R14, R14, UR15, RZ, 0xc0, !PT ;  /* 0x0000000f0e0e7c12 */ /* 0x000fe2000f8ec0ff */
[----:B------:R-:W-:Y:S01]  /*8200*/  ULDC UR5, c[0x0][0x610] ;  /* 0x0001840000057ab9 */ /* 0x000fe20000000800 */
[----:B------:R-:W-:Y:S02]  /*8210*/  IMAD.MOV.U32 R3, RZ, RZ, 0x1 ;  /* 0x00000001ff037424 */ /* 0x000fe400078e00ff */
[----:B------:R-:W-:Y:S01]  /*8220*/  IMAD R19, R2, UR17, R19 ;  /* 0x0000001102137c24 */ /* 0x000fe2000f8e0213 */
[----:B-1----:R-:W-:Y:S01]  /*8230*/  ISETP.NE.AND P1, PT, R4, 0x1, PT ;  /* 0x000000010400780c */ /* 0x002fe20003f25270 */
[----:B------:R-:W-:-:S02]  /*8240*/  IMAD.MOV R4, RZ, RZ, -R2 ;  /* 0x000000ffff047224 */ /* 0x000fc400078e0a02 */
[----:B------:R-:W-:Y:S02]  /*8250*/  IMAD.MOV.U32 R2, RZ, RZ, R11 ;  /* 0x000000ffff027224 */ /* 0x000fe400078e000b */
[----:B------:R-:W-:Y:S01]  /*8260*/  IMAD R15, R4, UR4, R15 ;  /* 0x00000004040f7c24 */ /* 0x000fe2000f8e020f */
[----:B------:R-:W-:-:S03]  /*8270*/  ULDC UR4, c[0x0][0x600] ;  /* 0x0001800000047ab9 */ /* 0x000fc60000000800 */
[----:B------:R-:W-:-:S04]  /*8280*/  IMAD R15, R15, UR4, R14 ;  /* 0x000000040f0f7c24 */ /* 0x000fc8000f8e020e */
[----:B0-----:R-:W-:-:S04]  /*8290*/  @P1 IMAD R12, R13, R20, R10 ;  /* 0x000000140d0c1224 */ /* 0x001fc800078e020a */
[----:B------:R-:W-:-:S05]  /*82a0*/  IMAD R12, R19, UR5, R12 ;  /* 0x00000005130c7c24 */ /* 0x000fca000f8e020c */
[----:B------:R-:W-:Y:S02]  /*82b0*/  SEL R22, R15, R12, !P1 ;  /* 0x0000000c0f167207 */ /* 0x000fe40004800000 */
[----:B------:R-:W-:-:S07]  /*82c0*/  SEL R19, R12, R15, !P1 ;  /* 0x0000000f0c137207 */ /* 0x000fce0004800000 */
.L_x_161:
[----:B------:R-:W-:Y:S05]  /*82d0*/  BSYNC B1 ;  /* 0x0000000000017941 */ /* 0x000fea0003800000 */
.L_x_160:
[----:B------:R-:W-:-:S13]  /*82e0*/  LOP3.LUT P1, RZ, R3, 0xff, RZ, 0xc0, !PT ;  /* 0x000000ff03ff7812 */ /* 0x000fda000782c0ff */
[----:B------:R-:W-:Y:S05]  /*82f0*/  @P1 BRA `(.L_x_164) ;  /* 0xfffffff400201947 */ /* 0x000fea000383ffff */
[----:B------:R-:W-:Y:S05]  /*8300*/  BSYNC B0 ;  /* 0x0000000000007941 */ /* 0x000fea0003800000 */
.L_x_152:
[----:B------:R-:W-:-:S03]  /*8310*/  UMOV UR4, 0xffffffff ;  /* 0xffffffff00047882 */ /* 0x000fc60000000000 */
[----:B------:R-:W-:Y:S05]  /*8320*/  BRA.DIV UR4, `(.L_x_165) ;  /* 0x0000000a04187947 */ /* 0x000fea000b800000 */
[----:B------:R-:W-:-:S13]  /*8330*/  ELECT P6, URZ, PT ;  /* 0x00000000003f782f */ /* 0x000fda00038c0000 */
.L_x_187:
[----:B------:R-:W-:Y:S04]  /*8340*/  BSSY B0, `(.L_x_166) ;  /* 0x0000061000007945 */ /* 0x000fe80003800000 */
[----:B------:R-:W-:Y:S05]  /*8350*/  @!P6 BRA `(.L_x_167) ;  /* 0x00000004007ce947 */ /* 0x000fea0003800000 */
[----:B------:R-:W-:-:S04]  /*8360*/  LOP3.LUT R16, R16, 0x2, RZ, 0xfc, !PT ;  /* 0x0000000210107812 */ /* 0x000fc800078efcff */
[----:B------:R-:W-:-:S13]  /*8370*/  ISETP.NE.AND P0, PT, R16, 0x3, PT ;  /* 0x000000031000780c */ /* 0x000fda0003f05270 */
[----:B------:R-:W-:Y:S05]  /*8380*/  @!P0 BRA `(.L_x_168) ;  /* 0x0000000000048947 */ /* 0x000fea0003800000 */
[----:B------:R-:W-:Y:S01]  /*8390*/  BPT.TRAP 0x1 ;  /* 0x000000040000795c */ /* 0x000fe20000300000 */
.L_x_168:
[----:B------:R-:W0:Y:S01]  /*83a0*/  S2R R3, SR_CgaCtaId ;  /* 0x0000000000037919 */ /* 0x000e220000008800 */
[----:B------:R-:W-:Y:S02]  /*83b0*/  MOV R2, 0x400 ;  /* 0x0000040000027802 */ /* 0x000fe40000000f00 */
[----:B------:R-:W-:Y:S02]  /*83c0*/  SHF.L.U32 R4, R0, 0x1f, RZ ;  /* 0x0000001f00047819 */ /* 0x000fe400000006ff */
[----:B0-----:R-:W-:-:S05]  /*83d0*/  LEA R2, R3, R2, 0x18 ;  /* 0x0000000203027211 */ /* 0x001fca00078ec0ff */
[----:B------:R-:W-:-:S04]  /*83e0*/  VIADD R2, R2, 0x50 ;  /* 0x0000005002027836 */ /* 0x000fc80000000000 */
[C---:B------:R-:W-:Y:S02]  /*83f0*/  IMAD R9, R7.reuse, 0x8, R2 ;  /* 0x0000000807097824 */ /* 0x040fe400078e0202 */
[----:B------:R-:W-:Y:S02]  /*8400*/  VIADD R7, R7, 0x1 ;  /* 0x0000000107077836 */ /* 0x000fe40000000000 */
[----:B------:R-:W0:Y:S03]  /*8410*/  SYNCS.PHASECHK.TRANS64.TRYWAIT P0, [R9+URZ], R4 ;  /* 0x00000004090075a7 */ /* 0x000e26000800017f */
[----:B------:R-:W-:-:S04]  /*8420*/  ISETP.NE.AND P1, PT, R7, 0xa, PT ;  /* 0x0000000a0700780c */ /* 0x000fc80003f25270 */
[----:B------:R-:W-:Y:S02]  /*8430*/  SEL R3, RZ, 0x1, P1 ;  /* 0x00000001ff037807 */ /* 0x000fe40000800000 */
[----:B------:R-:W-:Y:S02]  /*8440*/  SEL R7, R7, RZ, P1 ;  /* 0x000000ff07077207 */ /* 0x000fe40000800000 */
[----:B------:R-:W-:-:S03]  /*8450*/  LOP3.LUT R6, R0, R3, RZ, 0x3c, !PT ;  /* 0x0000000300067212 */ /* 0x000fc600078e3cff */
[----:B------:R-:W-:Y:S01]  /*8460*/  IMAD R8, R7, 0x8, R2 ;  /* 0x0000000807087824 */ /* 0x000fe200078e0202 */
[----:B------:R-:W-:Y:S01]  /*8470*/  SHF.L.U32 R5, R6, 0x1f, RZ ;  /* 0x0000001f06057819 */ /* 0x000fe200000006ff */
[----:B0-----:R-:W-:Y:S06]  /*8480*/  @!P0 BRA `(.L_x_169) ;  /* 0x0000000400e08947 */ /* 0x001fec0003800000 */
.L_x_188:
[----:B------:R-:W1:Y:S01]  /*8490*/  SYNCS.PHASECHK.TRANS64.TRYWAIT P0, [R8+URZ], R5 ;  /* 0x00000005080075a7 */ /* 0x000e62000800017f */
[----:B------:R-:W-:-:S05]  /*84a0*/  VIADD R0, R7, 0x1 ;  /* 0x0000000107007836 */ /* 0x000fca0000000000 */
[----:B------:R-:W-:-:S04]  /*84b0*/  ISETP.NE.AND P1, PT, R0, 0xa, PT ;  /* 0x0000000a0000780c */ /* 0x000fc80003f25270 */
[----:B------:R-:W-:Y:S02]  /*84c0*/  SEL R3, RZ, 0x1, P1 ;  /* 0x00000001ff037807 */ /* 0x000fe40000800000 */
[----:B------:R-:W-:Y:S02]  /*84d0*/  SEL R7, R0, RZ, P1 ;  /* 0x000000ff00077207 */ /* 0x000fe40000800000 */
[----:B------:R-:W-:-:S03]  /*84e0*/  LOP3.LUT R6, R6, R3, RZ, 0x3c, !PT ;  /* 0x0000000306067212 */ /* 0x000fc600078e3cff */
[----:B0-----:R-:W-:Y:S01]  /*84f0*/  IMAD R9, R7, 0x8, R2 ;  /* 0x0000000807097824 */ /* 0x001fe200078e0202 */
[----:B------:R-:W-:Y:S01]  /*8500*/  SHF.L.U32 R4, R6, 0x1f, RZ ;  /* 0x0000001f06047819 */ /* 0x000fe200000006ff */
[----:B-1----:R-:W-:Y:S06]  /*8510*/  @!P0 BRA `(.L_x_170) ;  /* 0x0000000400d08947 */ /* 0x002fec0003800000 */
.L_x_189:
        /* <DEDUP_REMOVED lines=9> */
.L_x_190:
        /* <DEDUP_REMOVED lines=9> */
.L_x_191:
        /* <DEDUP_REMOVED lines=9> */
.L_x_192:
        /* <DEDUP_REMOVED lines=9> */
.L_x_193:
        /* <DEDUP_REMOVED lines=9> */
.L_x_194:
[----:B------:R-:W1:Y:S01]  /*87f0*/  SYNCS.PHASECHK.TRANS64.TRYWAIT P0, [R8+URZ], R5 ;  /* 0x00000005080075a7 */ /* 0x000e62000800017f */
[----:B------:R-:W-:-:S05]  /*8800*/  VIADD R0, R7, 0x1 ;  /* 0x0000000107007836 */ /* 0x000fca0000000000 */
[----:B------:R-:W-:-:S04]  /*8810*/  ISETP.NE.AND P1, PT, R0, 0xa, PT ;  /* 0x0000000a0000780c */ /* 0x000fc80003f25270 */
[----:B------:R-:W-:Y:S02]  /*8820*/  SEL R3, RZ, 0x1, P1 ;  /* 0x00000001ff037807 */ /* 0x000fe40000800000 */
[----:B------:R-:W-:Y:S02]  /*8830*/  SEL R7, R0, RZ, P1 ;  /* 0x000000ff00077207 */ /* 0x000fe40000800000 */
[----:B0-----:R-:W-:-:S03]  /*8840*/  LOP3.LUT R9, R6, R3, RZ, 0x3c, !PT ;  /* 0x0000000306097212 */ /* 0x001fc600078e3cff */
[----:B------:R-:W-:Y:S01]  /*8850*/  IMAD R11, R7, 0x8, R2 ;  /* 0x00000008070b7824 */ /* 0x000fe200078e0202 */
[----:B------:R-:W-:Y:S01]  /*8860*/  SHF.L.U32 R6, R9, 0x1f, RZ ;  /* 0x0000001f09067819 */ /* 0x000fe200000006ff */
[----:B-1----:R-:W-:Y:S06]  /*8870*/  @!P0 BRA `(.L_x_176) ;  /* 0x0000000400708947 */ /* 0x002fec0003800000 */
.L_x_195:
[----:B------:R-:W1:Y:S01]  /*8880*/  SYNCS.PHASECHK.TRANS64.TRYWAIT P0, [R11+URZ], R6 ;  /* 0x000000060b0075a7 */ /* 0x000e62000800017f */
[----:B------:R-:W-:-:S05]  /*8890*/  VIADD R0, R7, 0x1 ;  /* 0x0000000107007836 */ /* 0x000fca0000000000 */
[----:B------:R-:W-:-:S04]  /*88a0*/  ISETP.NE.AND P1, PT, R0, 0xa, PT ;  /* 0x0000000a0000780c */ /* 0x000fc80003f25270 */
[----:B------:R-:W-:Y:S02]  /*88b0*/  SEL R4, RZ, 0x1, P1 ;  /* 0x00000001ff047807 */ /* 0x000fe40000800000 */
[----:B------:R-:W-:Y:S02]  /*88c0*/  SEL R3, R0, RZ, P1 ;  /* 0x000000ff00037207 */ /* 0x000fe40000800000 */
[----:B------:R-:W-:Y:S01]  /*88d0*/  LOP3.LUT R0, R9, R4, RZ, 0x3c, !PT ;  /* 0x0000000409007212 */ /* 0x000fe200078e3cff */
[----:B-1----:R-:W-:Y:S06]  /*88e0*/  @!P0 BRA `(.L_x_177) ;  /* 0x0000000400688947 */ /* 0x002fec0003800000 */
.L_x_196:
[----:B------:R-:W-:Y:S01]  /*88f0*/  IMAD R3, R3, 0x8, R2 ;  /* 0x0000000803037824 */ /* 0x000fe200078e0202 */
[----:B------:R-:W-:-:S07]  /*8900*/  SHF.L.U32 R0, R0, 0x1f, RZ ;  /* 0x0000001f00007819 */ /* 0x000fce00000006ff */
.L_x_178:
[----:B--2---:R2:W3:Y:S02]  /*8910*/  SYNCS.PHASECHK.TRANS64.TRYWAIT P0, [R3+URZ], R0 ;  /* 0x00000000030075a7 */ /* 0x0044e4000800017f */
[----:B---3--:R-:W-:Y:S05]  /*8920*/  @!P0 NANOSLEEP.SYNCS 0x989680 ;  /* 0x009896800000895d */ /* 0x008fea0003900000 */
[----:B------:R-:W3:Y:S02]  /*8930*/  @!P0 SYNCS.PHASECHK.TRANS64 P0, [R3+URZ], R0 ;  /* 0x00000000030085a7 */ /* 0x000ee4000800007f */
[----:B---3--:R-:W-:Y:S05]  /*8940*/  @!P0 BRA `(.L_x_178) ;  /* 0xfffffffc00f08947 */ /* 0x008fea000383ffff */
.L_x_167:
[----:B------:R-:W-:Y:S05]  /*8950*/  BSYNC B0 ;  /* 0x0000000000007941 */ /* 0x000fea0003800000 */
.L_x_166:
[----:B------:R-:W-:Y:S05]  /*8960*/  EXIT ;  /* 0x000000000000794d */ /* 0x000fea0003800000 */
.L_x_20:
[----:B-1----:R1:W2:Y:S02]  /*8970*/  SYNCS.PHASECHK.TRANS64.TRYWAIT P0, [R89+URZ], R0 ;  /* 0x00000000590075a7 */ /* 0x0022a4000800017f */
[----:B--2---:R-:W-:Y:S05]  /*8980*/  @!P0 NANOSLEEP.SYNCS 0x989680 ;  /* 0x009896800000895d */ /* 0x004fea0003900000 */
[----:B------:R-:W2:Y:S02]  /*8990*/  @!P0 SYNCS.PHASECHK.TRANS64 P0, [R89+URZ], R0 ;  /* 0x00000000590085a7 */ /* 0x000ea4000800007f */
[----:B--2---:R-:W-:Y:S05]  /*89a0*/  @!P0 BRA `(.L_x_20) ;  /* 0xfffffffc00f08947 */ /* 0x004fea000383ffff */
[----:B------:R-:W-:Y:S05]  /*89b0*/  BRA `(.L_x_179) ;  /* 0xffffff8c00a47947 */ /* 0x000fea000383ffff */
.L_x_25:
[----:B--2---:R2:W3:Y:S02]  /*89c0*/  SYNCS.PHASECHK.TRANS64.TRYWAIT P1, [R3+URZ], R0 ;  /* 0x00000000030075a7 */ /* 0x0044e4000802017f */
[----:B---3--:R-:W-:Y:S05]  /*89d0*/  @!P1 NANOSLEEP.SYNCS 0x989680 ;  /* 0x009896800000995d */ /* 0x008fea0003900000 */
[----:B------:R-:W3:Y:S02]  /*89e0*/  @!P1 SYNCS.PHASECHK.TRANS64 P1, [R3+URZ], R0 ;  /* 0x00000000030095a7 */ /* 0x000ee4000802007f */
[----:B---3--:R-:W-:Y:S05]  /*89f0*/  @!P1 BRA `(.L_x_25) ;  /* 0xfffffffc00f09947 */ /* 0x008fea000383ffff */
[----:B------:R-:W-:Y:S05]  /*8a00*/  BRA `(.L_x_24) ;  /* 0xffffff9000087947 */ /* 0x000fea000383ffff */
.L_x_30:
[----:B--2---:R-:W-:-:S04]  /*8a10*/  IMAD.U32 R5, RZ, RZ, UR4 ;  /* 0x00000004ff057e24 */ /* 0x004fc8000f8e00ff */
[----:B------:R2:W3:Y:S03]  /*8a20*/  SYNCS.PHASECHK.TRANS64.TRYWAIT P1, [R5+URZ], R4 ;  /* 0x00000004050075a7 */ /* 0x0004e6000802017f */
[----:B---3--:R-:W-:Y:S05]  /*8a30*/  @!P1 NANOSLEEP.SYNCS 0x989680 ;  /* 0x009896800000995d */ /* 0x008fea0003900000 */
[----:B------:R-:W3:Y:S02]  /*8a40*/  @!P1 SYNCS.PHASECHK.TRANS64 P1, [R5+URZ], R4 ;  /* 0x00000004050095a7 */ /* 0x000ee4000802007f */
[----:B---3--:R-:W-:Y:S05]  /*8a50*/  @!P1 BRA `(.L_x_30) ;  /* 0xfffffffc00ec9947 */ /* 0x008fea000383ffff */
[----:B------:R-:W-:Y:S05]  /*8a60*/  BRA `(.L_x_29) ;  /* 0xffffff9c00007947 */ /* 0x000fea000383ffff */
.L_x_36:
[----:B0-----:R0:W1:Y:S02]  /*8a70*/  SYNCS.PHASECHK.TRANS64.TRYWAIT P0, [R89+URZ+0x10], R0 ;  /* 0x00001000590075a7 */ /* 0x001064000800017f */
[----:B-1----:R-:W-:Y:S05]  /*8a80*/  @!P0 NANOSLEEP.SYNCS 0x989680 ;  /* 0x009896800000895d */ /* 0x002fea0003900000 */
[----:B------:R-:W1:Y:S02]  /*8a90*/  @!P0 SYNCS.PHASECHK.TRANS64 P0, [R89+URZ+0x10], R0 ;  /* 0x00001000590085a7 */ /* 0x000e64000800007f */
[----:B-1----:R-:W-:Y:S05]  /*8aa0*/  @!P0 BRA `(.L_x_36) ;  /* 0xfffffffc00f08947 */ /* 0x002fea000383ffff */
[----:B------:R-:W-:Y:S05]  /*8ab0*/  BRA `(.L_x_180) ;  /* 0xffffffa8008c7947 */ /* 0x000fea000383ffff */
.L_x_153:
[----:B------:R-:W-:Y:S01]  /*8ac0*/  BSSY B1, `(.L_x_181) ;  /* 0x0000006000017945 */ /* 0x000fe20003800000 */
[----:B------:R-:W-:-:S07]  /*8ad0*/  IMAD.MOV.U32 R15, RZ, RZ, -0x1 ;  /* 0xffffffffff0f7424 */ /* 0x000fce00078e00ff */
[----:B-----5:R-:W-:Y:S05]  /*8ae0*/  WARPSYNC.COLLECTIVE R15, `(.L_x_182) ;  /* 0x000000000f0c7348 */ /* 0x020fea0003c00000 */
[----:B------:R-:W-:Y:S02]  /*8af0*/  ELECT P6, UR62, PT ;  /* 0x00000000003e782f */ /* 0x000fe400038c0000 */
[----:B------:R-:W-:Y:S01]  /*8b00*/  MOV R14, UR62 ;  /* 0x0000003e000e7c02 */ /* 0x000fe20008000f00 */
[----:B-----5:R-:W-:Y:S10]  /*8b10*/  ENDCOLLECTIVE ;  /* 0x000000000000791b */ /* 0x020ff40003800000 */
.L_x_182:
[----:B------:R-:W-:Y:S05]  /*8b20*/  BSYNC B1 ;  /* 0x0000000000017941 */ /* 0x000fea0003800000 */
.L_x_181:
[----:B------:R-:W-:Y:S05]  /*8b30*/  BRA `(.L_x_183) ;  /* 0xffffffec001c7947 */ /* 0x000fea000383ffff */
.L_x_156:
[----:B-1----:R1:W2:Y:S02]  /*8b40*/  SYNCS.PHASECHK.TRANS64.TRYWAIT P1, [R12+URZ+0x50], R5 ;  /* 0x000050050c0075a7 */ /* 0x0022a4000802017f */
[----:B--2---:R-:W-:Y:S05]  /*8b50*/  @!P1 NANOSLEEP.SYNCS 0x989680 ;  /* 0x009896800000995d */ /* 0x004fea0003900000 */
[----:B------:R-:W2:Y:S02]  /*8b60*/  @!P1 SYNCS.PHASECHK.TRANS64 P1, [R12+URZ+0x50], R5 ;  /* 0x000050050c0095a7 */ /* 0x000ea4000802007f */
[----:B--2---:R-:W-:Y:S05]  /*8b70*/  @!P1 BRA `(.L_x_156) ;  /* 0xfffffffc00f09947 */ /* 0x004fea000383ffff */
[----:B------:R-:W-:Y:S05]  /*8b80*/  BRA `(.L_x_184) ;  /* 0xffffffec00547947 */ /* 0x000fea000383ffff */
.L_x_165:
[----:B------:R-:W-:Y:S01]  /*8b90*/  BSSY B0, `(.L_x_185) ;  /* 0x0000006000007945 */ /* 0x000fe20003800000 */
[----:B------:R-:W-:-:S07]  /*8ba0*/  IMAD.MOV.U32 R15, RZ, RZ, -0x1 ;  /* 0xffffffffff0f7424 */ /* 0x000fce00078e00ff */
[----:B-----5:R-:W-:Y:S05]  /*8bb0*/  WARPSYNC.COLLECTIVE R15, `(.L_x_186) ;  /* 0x000000000f0c7348 */ /* 0x020fea0003c00000 */
[----:B------:R-:W-:Y:S02]  /*8bc0*/  ELECT P6, UR62, PT ;  /* 0x00000000003e782f */ /* 0x000fe400038c0000 */
[----:B------:R-:W-:Y:S01]  /*8bd0*/  MOV R14, UR62 ;  /* 0x0000003e000e7c02 */ /* 0x000fe20008000f00 */
[----:B-----5:R-:W-:Y:S10]  /*8be0*/  ENDCOLLECTIVE ;  /* 0x000000000000791b */ /* 0x020ff40003800000 */
.L_x_186:
[----:B------:R-:W-:Y:S05]  /*8bf0*/  BSYNC B0 ;  /* 0x0000000000007941 */ /* 0x000fea0003800000 */
.L_x_185:
[----:B------:R-:W-:Y:S05]  /*8c00*/  BRA `(.L_x_187) ;  /* 0xfffffff400cc7947 */ /* 0x000fea000383ffff */
.L_x_169:
[----:B0-----:R0:W1:Y:S02]  /*8c10*/  SYNCS.PHASECHK.TRANS64.TRYWAIT P0, [R9+URZ], R4 ;  /* 0x00000004090075a7 */ /* 0x001064000800017f */
[----:B-1----:R-:W-:Y:S05]  /*8c20*/  @!P0 NANOSLEEP.SYNCS 0x989680 ;  /* 0x009896800000895d */ /* 0x002fea0003900000 */
[----:B------:R-:W1:Y:S02]  /*8c30*/  @!P0 SYNCS.PHASECHK.TRANS64 P0, [R9+URZ], R4 ;  /* 0x00000004090085a7 */ /* 0x000e64000800007f */
[----:B-1----:R-:W-:Y:S05]  /*8c40*/  @!P0 BRA `(.L_x_169) ;  /* 0xfffffffc00f08947 */ /* 0x002fea000383ffff */
[----:B------:R-:W-:Y:S05]  /*8c50*/  BRA `(.L_x_188) ;  /* 0xfffffff8000c7947 */ /* 0x000fea000383ffff */
.L_x_170:
[----:B0-----:R0:W1:Y:S02]  /*8c60*/  SYNCS.PHASECHK.TRANS64.TRYWAIT P0, [R8+URZ], R5 ;  /* 0x00000005080075a7 */ /* 0x001064000800017f */
[----:B-1----:R-:W-:Y:S05]  /*8c70*/  @!P0 NANOSLEEP.SYNCS 0x989680 ;  /* 0x009896800000895d */ /* 0x002fea0003900000 */
[----:B------:R-:W1:Y:S02]  /*8c80*/  @!P0 SYNCS.PHASECHK.TRANS64 P0, [R8+URZ], R5 ;  /* 0x00000005080085a7 */ /* 0x000e64000800007f */
[----:B-1----:R-:W-:Y:S05]  /*8c90*/  @!P0 BRA `(.L_x_170) ;  /* 0xfffffffc00f08947 */ /* 0x002fea000383ffff */
[----:B------:R-:W-:Y:S05]  /*8ca0*/  BRA `(.L_x_189) ;  /* 0xfffffff8001c7947 */ /* 0x000fea000383ffff */
.L_x_171:
[----:B0-----:R0:W1:Y:S02]  /*8cb0*/  SYNCS.PHASECHK.TRANS64.TRYWAIT P0, [R9+URZ], R4 ;  /* 0x00000004090075a7 */ /* 0x001064000800017f */
[----:B-1----:R-:W-:Y:S05]  /*8cc0*/  @!P0 NANOSLEEP.SYNCS 0x989680 ;  /* 0x009896800000895d */ /* 0x002fea0003900000 */
[----:B------:R-:W1:Y:S02]  /*8cd0*/  @!P0 SYNCS.PHASECHK.TRANS64 P0, [R9+URZ], R4 ;  /* 0x00000004090085a7 */ /* 0x000e64000800007f */
[----:B-1----:R-:W-:Y:S05]  /*8ce0*/  @!P0 BRA `(.L_x_171) ;  /* 0xfffffffc00f08947 */ /* 0x002fea000383ffff */
[----:B------:R-:W-:Y:S05]  /*8cf0*/  BRA `(.L_x_190) ;  /* 0xfffffff8002c7947 */ /* 0x000fea000383ffff */
.L_x_172:
[----:B0-----:R0:W1:Y:S02]  /*8d00*/  SYNCS.PHASECHK.TRANS64.TRYWAIT P0, [R8+URZ], R5 ;  /* 0x00000005080075a7 */ /* 0x001064000800017f */
[----:B-1----:R-:W-:Y:S05]  /*8d10*/  @!P0 NANOSLEEP.SYNCS 0x989680 ;  /* 0x009896800000895d */ /* 0x002fea0003900000 */
[----:B------:R-:W1:Y:S02]  /*8d20*/  @!P0 SYNCS.PHASECHK.TRANS64 P0, [R8+URZ], R5 ;  /* 0x00000005080085a7 */ /* 0x000e64000800007f */
[----:B-1----:R-:W-:Y:S05]  /*8d30*/  @!P0 BRA `(.L_x_172) ;  /* 0xfffffffc00f08947 */ /* 0x002fea000383ffff */
[----:B------:R-:W-:Y:S05]  /*8d40*/  BRA `(.L_x_191) ;  /* 0xfffffff8003c7947 */ /* 0x000fea000383ffff */
.L_x_173:
[----:B0-----:R0:W1:Y:S02]  /*8d50*/  SYNCS.PHASECHK.TRANS64.TRYWAIT P0, [R9+URZ], R4 ;  /* 0x00000004090075a7 */ /* 0x001064000800017f */
[----:B-1----:R-:W-:Y:S05]  /*8d60*/  @!P0 NANOSLEEP.SYNCS 0x989680 ;  /* 0x009896800000895d */ /* 0x002fea0003900000 */
[----:B------:R-:W1:Y:S02]  /*8d70*/  @!P0 SYNCS.PHASECHK.TRANS64 P0, [R9+URZ], R4 ;  /* 0x00000004090085a7 */ /* 0x000e64000800007f */
[----:B-1----:R-:W-:Y:S05]  /*8d80*/  @!P0 BRA `(.L_x_173) ;  /* 0xfffffffc00f08947 */ /* 0x002fea000383ffff */
[----:B------:R-:W-:Y:S05]  /*8d90*/  BRA `(.L_x_192) ;  /* 0xfffffff8004c7947 */ /* 0x000fea000383ffff */
.L_x_174:
[----:B0-----:R0:W1:Y:S02]  /*8da0*/  SYNCS.PHASECHK.TRANS64.TRYWAIT P0, [R8+URZ], R5 ;  /* 0x00000005080075a7 */ /* 0x001064000800017f */
[----:B-1----:R-:W-:Y:S05]  /*8db0*/  @!P0 NANOSLEEP.SYNCS 0x989680 ;  /* 0x009896800000895d */ /* 0x002fea0003900000 */
[----:B------:R-:W1:Y:S02]  /*8dc0*/  @!P0 SYNCS.PHASECHK.TRANS64 P0, [R8+URZ], R5 ;  /* 0x00000005080085a7 */ /* 0x000e64000800007f */
[----:B-1----:R-:W-:Y:S05]  /*8dd0*/  @!P0 BRA `(.L_x_174) ;  /* 0xfffffffc00f08947 */ /* 0x002fea000383ffff */
[----:B------:R-:W-:Y:S05]  /*8de0*/  BRA `(.L_x_193) ;  /* 0xfffffff8005c7947 */ /* 0x000fea000383ffff */
.L_x_175:
[----:B0-----:R0:W1:Y:S02]  /*8df0*/  SYNCS.PHASECHK.TRANS64.TRYWAIT P0, [R9+URZ], R4 ;  /* 0x00000004090075a7 */ /* 0x001064000800017f */
[----:B-1----:R-:W-:Y:S05]  /*8e00*/  @!P0 NANOSLEEP.SYNCS 0x989680 ;  /* 0x009896800000895d */ /* 0x002fea0003900000 */
[----:B------:R-:W1:Y:S02]  /*8e10*/  @!P0 SYNCS.PHASECHK.TRANS64 P0, [R9+URZ], R4 ;  /* 0x00000004090085a7 */ /* 0x000e64000800007f */
[----:B-1----:R-:W-:Y:S05]  /*8e20*/  @!P0 BRA `(.L_x_175) ;  /* 0xfffffffc00f08947 */ /* 0x002fea000383ffff */
[----:B------:R-:W-:Y:S05]  /*8e30*/  BRA `(.L_x_194) ;  /* 0xfffffff8006c7947 */ /* 0x000fea000383ffff */
.L_x_176:
[----:B0-----:R0:W1:Y:S02]  /*8e40*/  SYNCS.PHASECHK.TRANS64.TRYWAIT P0, [R8+URZ], R5 ;  /* 0x00000005080075a7 */ /* 0x001064000800017f */
[----:B-1----:R-:W-:Y:S05]  /*8e50*/  @!P0 NANOSLEEP.SYNCS 0x989680 ;  /* 0x009896800000895d */ /* 0x002fea0003900000 */
[----:B------:R-:W1:Y:S02]  /*8e60*/  @!P0 SYNCS.PHASECHK.TRANS64 P0, [R8+URZ], R5 ;  /* 0x00000005080085a7 */ /* 0x000e64000800007f */
[----:B-1----:R-:W-:Y:S05]  /*8e70*/  @!P0 BRA `(.L_x_176) ;  /* 0xfffffffc00f08947 */ /* 0x002fea000383ffff */
[----:B------:R-:W-:Y:S05]  /*8e80*/  BRA `(.L_x_195) ;  /* 0xfffffff8007c7947 */ /* 0x000fea000383ffff */
.L_x_177:
[----:B-1----:R1:W2:Y:S02]  /*8e90*/  SYNCS.PHASECHK.TRANS64.TRYWAIT P0, [R11+URZ], R6 ;  /* 0x000000060b0075a7 */ /* 0x0022a4000800017f */
[----:B--2---:R-:W-:Y:S05]  /*8ea0*/  @!P0 NANOSLEEP.SYNCS 0x989680 ;  /* 0x009896800000895d */ /* 0x004fea0003900000 */
[----:B------:R-:W2:Y:S02]  /*8eb0*/  @!P0 SYNCS.PHASECHK.TRANS64 P0, [R11+URZ], R6 ;  /* 0x000000060b0085a7 */ /* 0x000ea4000800007f */
[----:B--2---:R-:W-:Y:S05]  /*8ec0*/  @!P0 BRA `(.L_x_177) ;  /* 0xfffffffc00f08947 */ /* 0x004fea000383ffff */
[----:B------:R-:W-:Y:S05]  /*8ed0*/  BRA `(.L_x_196) ;  /* 0xfffffff800847947 */ /* 0x000fea000383ffff */
.L_x_197:
[----:B------:R-:W-:-:S00]  /*8ee0*/  BRA `(.L_x_197) ;  /* 0xfffffffc00fc7947 */ /* 0x000fc0000383ffff */
[----:B------:R-:W-:-:S00]  /*8ef0*/  NOP ;  /* 0x0000000000007918 */ /* 0x000fc00000000000 */
        /* <DEDUP_REMOVED lines=8> */
.L_x_198:


//--------------------- .nv.global.init           --------------------------
	.section	.nv.global.init,"aw",@progbits
.nv.global.init:
	.type		$str$22,@object
	.size		$str$22,($str$23 - $str$22)
$str$22:
        /*0000*/ 	.byte	0x6b, 0x5f, 0x74, 0x69, 0x6c, 0x65, 0x5f, 0x63, 0x6f, 0x75, 0x6e, 0x74, 0x20, 0x3e, 0x3d, 0x20
        /*0010*/ 	.byte	0x31, 0x00
	.type		$str$23,@object
	.size		$str$23,(__unnamed_1 - $str$23)
$str$23:
        /*0012*/ 	.byte	0x2f, 0x74, 0x6d, 0x70, 0x2f, 0x63, 0x75, 0x74, 0x6c, 0x61, 0x73, 0x73, 0x5f, 0x73, 0x77, 0x65
        /*0022*/ 	.byte	0x65, 0x70, 0x5f, 0x73, 0x72, 0x63, 0x2f, 0x69, 0x6e, 0x63, 0x6c, 0x75, 0x64, 0x65, 0x2f, 0x63
        /*0032*/ 	.byte	0x75, 0x74, 0x6c, 0x61, 0x73, 0x73, 0x2f, 0x67, 0x65, 0x6d, 0x6d, 0x2f, 0x63, 0x6f, 0x6c, 0x6c
        /*0042*/ 	.byte	0x65, 0x63, 0x74, 0x69, 0x76, 0x65, 0x2f, 0x73, 0x6d, 0x39, 0x30, 0x5f, 0x6d, 0x6d, 0x61, 0x5f
        /*0052*/ 	.byte	0x74, 0x6d, 0x61, 0x5f, 0x67, 0x6d, 0x6d, 0x61, 0x5f, 0x73, 0x73, 0x5f, 0x77, 0x61, 0x72, 0x70
        /*0062*/ 	.byte	0x73, 0x70, 0x65, 0x63, 0x69, 0x61, 0x6c, 0x69, 0x7a, 0x65, 0x64, 0x2e, 0x68, 0x70, 0x70, 0x00
	.type		__unnamed_1,@object
	.size		__unnamed_1,(.L_0 - __unnamed_1)
__unnamed_1:
        /*0072*/ 	.byte	0x76, 0x6f, 0x69, 0x64, 0x20, 0x63, 0x75, 0x74, 0x6c, 0x61, 0x73, 0x73, 0x3a, 0x3a, 0x67, 0x65
        /* <DEDUP_REMOVED lines=180> */
.L_0:


//--------------------- .nv.shared._ZN7cutlass13device_kernelINS_4gemm6kernel13GemmUniversalIN4cute5tupleIJiiiiEEENS1_10collective13CollectiveMmaINS1_34MainloopSm90TmaGmmaWarpSpecializedILi10ENS5_IJNS4_1CILi2EEENSA_ILi1EEESC_EEENS1_32KernelTmaWarpSpecializedPingpongEEENS5_IJNSA_ILi64EEENSA_ILi112EEESG_EEENS_6half_tENS5_IJlSC_lEEESJ_SK_NS4_8TiledMMAINS4_8MMA_AtomIJNS4_4SM904GMMA25MMA_64x16x16_F32F16F16_SSILNSO_5MajorE0ELSQ_0ELNSO_7ScaleInE1ELSR_1EEEEEENS4_6LayoutINS5_IJSC_SC_SC_EEENS5_IJNSA_ILi0EEESW_SW_EEEEENS5_IJNS4_10UnderscoreESZ_SZ_EEEEENS4_13SM90_TMA_LOADENS4_14ComposedLayoutINS4_7SwizzleILi3ELi4ELi3EEENS4_18smem_ptr_flag_bitsILi16EEENSU_INS5_IJNSA_ILi8EEESG_EEENS5_IJSG_SC_EEEEEEEvNS4_8identityENS4_23SM90_TMA_LOAD_MULTICASTES1C_vS1D_EENS_8epilogue10collective6detail29Sm90TmaWarpSpecializedAdapterINS1H_15DefaultEpilogueISJ_SK_SK_NS1G_6thread17LinearCombinationISJ_Li1EffLNS1L_9ScaleType4KindE0ELNS_15FloatRoundStyleE2ESJ_EENS1_15EpilogueDefaultEEEEEvvEEEEvNT_6ParamsE --------------------------
	.section	.nv.shared._ZN7cutlass13device_kernelINS_4gemm6kernel13GemmUniversalIN4cute5tupleIJiiiiEEENS1_10collective13CollectiveMmaINS1_34MainloopSm90TmaGmmaWarpSpecializedILi10ENS5_IJNS4_1CILi2EEENSA_ILi1EEESC_EEENS1_32KernelTmaWarpSpecializedPingpongEEENS5_IJNSA_ILi64EEENSA_ILi112EEESG_EEENS_6half_tENS5_IJlSC_lEEESJ_SK_NS4_8TiledMMAINS4_8MMA_AtomIJNS4_4SM904GMMA25MMA_64x16x16_F32F16F16_SSILNSO_5MajorE0ELSQ_0ELNSO_7ScaleInE1ELSR_1EEEEEENS4_6LayoutINS5_IJSC_SC_SC_EEENS5_IJNSA_ILi0EEESW_SW_EEEEENS5_IJNS4_10UnderscoreESZ_SZ_EEEEENS4_13SM90_TMA_LOADENS4_14ComposedLayoutINS4_7SwizzleILi3ELi4ELi3EEENS4_18smem_ptr_flag_bitsILi16EEENSU_INS5_IJNSA_ILi8EEESG_EEENS5_IJSG_SC_EEEEEEEvNS4_8identityENS4_23SM90_TMA_LOAD_MULTICASTES1C_vS1D_EENS_8epilogue10collective6detail29Sm90TmaWarpSpecializedAdapterINS1H_15DefaultEpilogueISJ_SK_SK_NS1G_6thread17LinearCombinationISJ_Li1EffLNS1L_9ScaleType4KindE0ELNS_15FloatRoundStyleE2ESJ_EENS1_15EpilogueDefaultEEEEEvvEEEEvNT_6ParamsE,"aw",@nobits
	.sectionflags	@""
	.align	16
	.zero		1024


//--------------------- .nv.shared.reserved.0     --------------------------
	.section	.nv.shared.reserved.0,"aw",@nobits
	.weak		__nv_reservedSMEM_offset_0_alias
	.size		__nv_reservedSMEM_offset_0_alias, 0, 0
	.other		__nv_reservedSMEM_offset_0_alias,@"STO_CUDA_RESERVED_SHARED STV_DEFAULT"
__nv_reservedSMEM_offset_0_alias:
	.zero		0


//--------------------- .nv.global                --------------------------
	.section	.nv.global,"aw",@nobits
.nv.global:
	.type		_ZN40_INTERNAL_335b9904_4_k_cu_630981fa_166294cute1_E,@object
	.size		_ZN40_INTERNAL_335b9904_4_k_cu_630981fa_166294cute1_E,(_ZN40_INTERNAL_335b9904_4_k_cu_630981fa_166294cuda3std3__45__cpo6cbeginE - _ZN40_INTERNAL_335b9904_4_k_cu_630981fa_166294cute1_E)
_ZN40_INTERNAL_335b9904_4_k_cu_630981fa_166294cute1_E:
	.zero		1
	.type		_ZN40_INTERNAL_335b9904_4_k_cu_630981fa_166294cuda3std3__45__cpo6cbeginE,@object
	.size		_ZN40_INTERNAL_335b9904_4_k_cu_630981fa_166294cuda3std3__45__cpo6cbeginE,(_ZN40_INTERNAL_335b9904_4_k_cu_630981fa_166294cuda3std3__48in_placeE - _ZN40_INTERNAL_335b9904_4_k_cu_630981fa_166294cuda3std3__45__cpo6cbeginE)
_ZN40_INTERNAL_335b9904_4_k_cu_630981fa_166294cuda3std3__45__cpo6cbeginE:
	.zero		1
	.type		_ZN40_INTERNAL_335b9904_4_k_cu_630981fa_166294cuda3std3__48in_placeE,@object
	.size		_ZN40_INTERNAL_335b9904_4_k_cu_630981fa_166294cuda3std3__48in_placeE,(_ZN40_INTERNAL_335b9904_4_k_cu_630981fa_166294cuda3std6ranges3__45__cpo9iter_moveE - _ZN40_INTERNAL_335b9904_4_k_cu_630981fa_166294cuda3std3__48in_placeE)
_ZN40_INTERNAL_335b9904_4_k_cu_630981fa_166294cuda3std3__48in_placeE:
	.zero		1
	.type		_ZN40_INTERNAL_335b9904_4_k_cu_630981fa_166294cuda3std6ranges3__45__cpo9iter_moveE,@object
	.size		_ZN40_INTERNAL_335b9904_4_k_cu_630981fa_166294cuda3std6ranges3__45__cpo9iter_moveE,(_ZN40_INTERNAL_335b9904_4_k_cu_630981fa_166294cuda3std3__45__cpo5beginE - _ZN40_INTERNAL_335b9904_4_k_cu_630981fa_166294cuda3std6ranges3__45__cpo9iter_moveE)
_ZN40_INTERNAL_335b9904_4_k_cu_630981fa_166294cuda3std6ranges3__45__cpo9iter_moveE:
	.zero		1
	.type		_ZN40_INTERNAL_335b9904_4_k_cu_630981fa_166294cuda3std3__45__cpo5beginE,@object
	.size		_ZN40_INTERNAL_335b9904_4_k_cu_630981fa_166294cuda3std3__45__cpo5beginE,(_ZN40_INTERNAL_335b9904_4_k_cu_630981fa_166294cuda3std3__442_GLOBAL__N__335b9904_4_k_cu_630981fa_166296ignoreE - _ZN40_INTERNAL_335b9904_4_k_cu_630981fa_166294cuda3std3__45__cpo5beginE)
_ZN40_INTERNAL_335b9904_4_k_cu_630981fa_166294cuda3std3__45__cpo5beginE:
	.zero		1
	.type		_ZN40_INTERNAL_335b9904_4_k_cu_630981fa_166294cuda3std3__442_GLOBAL__N__335b9904_4_k_cu_630981fa_166296ignoreE,@object
	.size		_ZN40_INTERNAL_335b9904_4_k_cu_630981fa_166294cuda3std3__442_GLOBAL__N__335b9904_4_k_cu_630981fa_166296ignoreE,(_ZN40_INTERNAL_335b9904_4_k_cu_630981fa_166294cute7productE - _ZN40_INTERNAL_335b9904_4_k_cu_630981fa_166294cuda3std3__442_GLOBAL__N__335b9904_4_k_cu_630981fa_166296ignoreE)
_ZN40_INTERNAL_335b9904_4_k_cu_630981fa_166294cuda3std3__442_GLOBAL__N__335b9904_4_k_cu_630981fa_166296ignoreE:
	.zero		1
	.type		_ZN40_INTERNAL_335b9904_4_k_cu_630981fa_166294cute7productE,@object
	.size		_ZN40_INTERNAL_335b9904_4_k_cu_630981fa_166294cute7productE,(_ZN40_INTERNAL_335b9904_4_k_cu_630981fa_166294cuda3std3__45__cpo3endE - _ZN40_INTERNAL_335b9904_4_k_cu_630981fa_166294cute7productE)
_ZN40_INTERNAL_335b9904_4_k_cu_630981fa_166294cute7productE:
	.zero		1
	.type		_ZN40_INTERNAL_335b9904_4_k_cu_630981fa_166294cuda3std3__45__cpo3endE,@object
	.size		_ZN40_INTERNAL_335b9904_4_k_cu_630981fa_166294cuda3std3__45__cpo3endE,(_ZN40_INTERNAL_335b9904_4_k_cu_630981fa_166294cuda3std3__419piecewise_constructE - _ZN40_INTERNAL_335b9904_4_k_cu_630981fa_166294cuda3std3__45__cpo3endE)
_ZN40_INTERNAL_335b9904_4_k_cu_630981fa_166294cuda3std3__45__cpo3endE:
	.zero		1
	.type		_ZN40_INTERNAL_335b9904_4_k_cu_630981fa_166294cuda3std3__419piecewise_constructE,@object
	.size		_ZN40_INTERNAL_335b9904_4_k_cu_630981fa_166294cuda3std3__419piecewise_constructE,(_ZN40_INTERNAL_335b9904_4_k_cu_630981fa_166294cuda3std3__45__cpo4cendE - _ZN40_INTERNAL_335b9904_4_k_cu_630981fa_166294cuda3std3__419piecewise_constructE)
_ZN40_INTERNAL_335b9904_4_k_cu_630981fa_166294cuda3std3__419piecewise_constructE:
	.zero		1
	.type		_ZN40_INTERNAL_335b9904_4_k_cu_630981fa_166294cuda3std3__45__cpo4cendE,@object
	.size		_ZN40_INTERNAL_335b9904_4_k_cu_630981fa_166294cuda3std3__45__cpo4cendE,(_ZN40_INTERNAL_335b9904_4_k_cu_630981fa_166294cuda3std6ranges3__45__cpo4swapE - _ZN40_INTERNAL_335b9904_4_k_cu_630981fa_166294cuda3std3__45__cpo4cendE)
_ZN40_INTERNAL_335b9904_4_k_cu_630981fa_166294cuda3std3__45__cpo4cendE:
	.zero		1
	.type		_ZN40_INTERNAL_335b9904_4_k_cu_630981fa_166294cuda3std6ranges3__45__cpo4swapE,@object
	.size		_ZN40_INTERNAL_335b9904_4_k_cu_630981fa_166294cuda3std6ranges3__45__cpo4swapE,(.L_8 - _ZN40_INTERNAL_335b9904_4_k_cu_630981fa_166294cuda3std6ranges3__45__cpo4swapE)
_ZN40_INTERNAL_335b9904_4_k_cu_630981fa_166294cuda3std6ranges3__45__cpo4swapE:
	.zero		1
.L_8:


//--------------------- .nv.constant0._ZN7cutlass13device_kernelINS_4gemm6kernel13GemmUniversalIN4cute5tupleIJiiiiEEENS1_10collective13CollectiveMmaINS1_34MainloopSm90TmaGmmaWarpSpecializedILi10ENS5_IJNS4_1CILi2EEENSA_ILi1EEESC_EEENS1_32KernelTmaWarpSpecializedPingpongEEENS5_IJNSA_ILi64EEENSA_ILi112EEESG_EEENS_6half_tENS5_IJlSC_lEEESJ_SK_NS4_8TiledMMAINS4_8MMA_AtomIJNS4_4SM904GMMA25MMA_64x16x16_F32F16F16_SSILNSO_5MajorE0ELSQ_0ELNSO_7ScaleInE1ELSR_1EEEEEENS4_6LayoutINS5_IJSC_SC_SC_EEENS5_IJNSA_ILi0EEESW_SW_EEEEENS5_IJNS4_10UnderscoreESZ_SZ_EEEEENS4_13SM90_TMA_LOADENS4_14ComposedLayoutINS4_7SwizzleILi3ELi4ELi3EEENS4_18smem_ptr_flag_bitsILi16EEENSU_INS5_IJNSA_ILi8EEESG_EEENS5_IJSG_SC_EEEEEEEvNS4_8identityENS4_23SM90_TMA_LOAD_MULTICASTES1C_vS1D_EENS_8epilogue10collective6detail29Sm90TmaWarpSpecializedAdapterINS1H_15DefaultEpilogueISJ_SK_SK_NS1G_6thread17LinearCombinationISJ_Li1EffLNS1L_9ScaleType4KindE0ELNS_15FloatRoundStyleE2ESJ_EENS1_15EpilogueDefaultEEEEEvvEEEEvNT_6ParamsE --------------------------
	.section	.nv.constant0._ZN7cutlass13device_kernelINS_4gemm6kernel13GemmUniversalIN4cute5tupleIJiiiiEEENS1_10collective13CollectiveMmaINS1_34MainloopSm90TmaGmmaWarpSpecializedILi10ENS5_IJNS4_1CILi2EEENSA_ILi1EEESC_EEENS1_32KernelTmaWarpSpecializedPingpongEEENS5_IJNSA_ILi64EEENSA_ILi112EEESG_EEENS_6half_tENS5_IJlSC_lEEESJ_SK_NS4_8TiledMMAINS4_8MMA_AtomIJNS4_4SM904GMMA25MMA_64x16x16_F32F16F16_SSILNSO_5MajorE0ELSQ_0ELNSO_7ScaleInE1ELSR_1EEEEEENS4_6LayoutINS5_IJSC_SC_SC_EEENS5_IJNSA_ILi0EEESW_SW_EEEEENS5_IJNS4_10UnderscoreESZ_SZ_EEEEENS4_13SM90_TMA_LOADENS4_14ComposedLayoutINS4_7SwizzleILi3ELi4ELi3EEENS4_18smem_ptr_flag_bitsILi16EEENSU_INS5_IJNSA_ILi8EEESG_EEENS5_IJSG_SC_EEEEEEEvNS4_8identityENS4_23SM90_TMA_LOAD_MULTICASTES1C_vS1D_EENS_8epilogue10collective6detail29Sm90TmaWarpSpecializedAdapterINS1H_15DefaultEpilogueISJ_SK_SK_NS1G_6thread17LinearCombinationISJ_Li1EffLNS1L_9ScaleType4KindE0ELNS_15FloatRoundStyleE2ESJ_EENS1_15EpilogueDefaultEEEEEvvEEEEvNT_6ParamsE,"a",@progbits
	.sectionflags	@""
	.align	4
.nv.constant0._ZN7cutlass13device_kernelINS_4gemm6kernel13GemmUniversalIN4cute5tupleIJiiiiEEENS1_10collective13CollectiveMmaINS1_34MainloopSm90TmaGmmaWarpSpecializedILi10ENS5_IJNS4_1CILi2EEENSA_ILi1EEESC_EEENS1_32KernelTmaWarpSpecializedPingpongEEENS5_IJNSA_ILi64EEENSA_ILi112EEESG_EEENS_6half_tENS5_IJlSC_lEEESJ_SK_NS4_8TiledMMAINS4_8MMA_AtomIJNS4_4SM904GMMA25MMA_64x16x16_F32F16F16_SSILNSO_5MajorE0ELSQ_0ELNSO_7ScaleInE1ELSR_1EEEEEENS4_6LayoutINS5_IJSC_SC_SC_EEENS5_IJNSA_ILi0EEESW_SW_EEEEENS5_IJNS4_10UnderscoreESZ_SZ_EEEEENS4_13SM90_TMA_LOADENS4_14ComposedLayoutINS4_7SwizzleILi3ELi4ELi3EEENS4_18smem_ptr_flag_bitsILi16EEENSU_INS5_IJNSA_ILi8EEESG_EEENS5_IJSG_SC_EEEEEEEvNS4_8identityENS4_23SM90_TMA_LOAD_MULTICASTES1C_vS1D_EENS_8epilogue10collective6detail29Sm90TmaWarpSpecializedAdapterINS1H_15DefaultEpilogueISJ_SK_SK_NS1G_6thread17LinearCombinationISJ_Li1EffLNS1L_9ScaleType4KindE0ELNS_15FloatRoundStyleE2ESJ_EENS1_15EpilogueDefaultEEEEEvvEEEEvNT_6ParamsE:
	.zero		1664


//--------------------- SYMBOLS --------------------------

	.type		.nv.reservedSmem.offset0,@object
	.size		.nv.reservedSmem.offset0,0x4
	.type		__assertfail,@function
